def matmul_kernel(
    a_ptr,
    b_ptr,
    c_ptr,
    M,
    N,
    K,
    stride_am,
    stride_ak,
    stride_bk,
    stride_bn,
    stride_cm,
    stride_cn,
    BLOCK_M: tl.constexpr,
    BLOCK_N: tl.constexpr,
    BLOCK_K: tl.constexpr,
    GROUP_M: tl.constexpr,
):
    pid = tl.program_id(axis=0)
    num_pid_m = tl.cdiv(M, BLOCK_M)
    num_pid_n = tl.cdiv(N, BLOCK_N)
    num_pid_in_group = GROUP_M * num_pid_n
    group_id = pid // num_pid_in_group
    first_pid_m = group_id * GROUP_M
    group_size_m = min(num_pid_m - first_pid_m, GROUP_M)
    pid_m = first_pid_m + ((pid % num_pid_in_group) % group_size_m)
    pid_n = (pid % num_pid_in_group) // group_size_m

    offs_am = (pid_m * BLOCK_M + tl.arange(0, BLOCK_M)) % M
    offs_bn = (pid_n * BLOCK_N + tl.arange(0, BLOCK_N)) % N
    offs_k = tl.arange(0, BLOCK_K)
    a_ptrs = a_ptr + offs_am[:, None] * stride_am + offs_k[None, :] * stride_ak
    b_ptrs = b_ptr + offs_k[:, None] * stride_bk + offs_bn[None, :] * stride_bn

    acc = tl.zeros((BLOCK_M, BLOCK_N), dtype=tl.float32)
    for kk in range(0, tl.cdiv(K, BLOCK_K)):
        a = tl.load(a_ptrs, mask=offs_k[None, :] < K - kk * BLOCK_K, other=0.0)
        b = tl.load(b_ptrs, mask=offs_k[:, None] < K - kk * BLOCK_K, other=0.0)
        acc = tl.dot(a, b, acc)
        a_ptrs += BLOCK_K * stride_ak
        b_ptrs += BLOCK_K * stride_bk

    c = acc.to(c_ptr.dtype.element_ty)
    offs_cm = pid_m * BLOCK_M + tl.arange(0, BLOCK_M)
    offs_cn = pid_n * BLOCK_N + tl.arange(0, BLOCK_N)
    c_ptrs = c_ptr + offs_cm[:, None] * stride_cm + offs_cn[None, :] * stride_cn
    mask = (offs_cm[:, None] < M) & (offs_cn[None, :] < N)
    tl.store(c_ptrs, c, mask=mask)

# config = {"BLOCK_K": 64, "BLOCK_M": 64, "BLOCK_N": 128, "GROUP_M": 8, "arch": "sm_100", "dtype": "bf16", "num_ctas": 1, "num_stages": 2, "num_warps": 4}
# arch = sm_100


// ===== COMPILED SASS (sm_100a) =====

	.target	sm_100a

	.elftype	@"ET_EXEC"


//--------------------- .note.nv.tkinfo           --------------------------
	.section	.note.nv.tkinfo,"",@"SHT_NOTE"
	.sectionflags	@"SHF_NOTE_NV_TKINFO"
	.tkinfo
        /*0018*/ 	.word	0x00000081
        /*0030*/ 	.string	""
        /*0030*/ 	.string	"ptxas-blackwell"
        /*0030*/ 	.string	"Cuda compilation tools, release 12.9, V12.9.86"
        /*0030*/ 	.string	"Build cuda_12.9.r12.9/compiler.36037853_0"
        /*0030*/ 	.string	"-v  -suppress-debug-info  -lineinfo  -arch sm_100a "



//--------------------- .note.nv.cuver            --------------------------
	.section	.note.nv.cuver,"",@"SHT_NOTE"
	.sectionflags	@"SHF_NOTE_NV_CUVER"
        /*0018*/ 	.short	0x0001
        /*001a*/ 	.short	0x0064
        /*001c*/ 	.short	0x0001
        /*001e*/ 	.short	0x0000
        /*0020*/ 	.short	0x0001
        /*0022*/ 	.short	0x0000


//--------------------- .nv.info                  --------------------------
	.section	.nv.info,"",@"SHT_CUDA_INFO"
	.align	4


	//----- nvinfo : EIATTR_REGCOUNT
	.align		4
        /*0000*/ 	.byte	0x04, 0x2f
        /*0002*/ 	.short	(.L_4 - .L_3)
	.align		4
.L_3:
        /*0004*/ 	.word	index@(matmul_kernel)
        /*0008*/ 	.word	0x000000ff


	//----- nvinfo : EIATTR_FRAME_SIZE
	.align		4
.L_4:
        /*000c*/ 	.byte	0x04, 0x11
        /*000e*/ 	.short	(.L_6 - .L_5)
	.align		4
.L_5:
        /*0010*/ 	.word	index@($__internal_2_$__cuda_sm10x_tcgen05_guardrail_trap_unallocated_columns_being_dealloced)
        /*0014*/ 	.word	0x00000110


	//----- nvinfo : EIATTR_FRAME_SIZE
	.align		4
.L_6:
        /*0018*/ 	.byte	0x04, 0x11
        /*001a*/ 	.short	(.L_8 - .L_7)
	.align		4
.L_7:
        /*001c*/ 	.word	index@($__internal_1_$__cuda_sm10x_tcgen05_guardrail_trap_phase_invalid_during_alloc)
        /*0020*/ 	.word	0x00000110


	//----- nvinfo : EIATTR_FRAME_SIZE
	.align		4
.L_8:
        /*0024*/ 	.byte	0x04, 0x11
        /*0026*/ 	.short	(.L_10 - .L_9)
	.align		4
.L_9:
        /*0028*/ 	.word	index@($__internal_0_$__cuda_sm10x_tcgen05_guardrail_trap_col_being_dealloced_not_returned_by_alloc)
        /*002c*/ 	.word	0x00000110


	//----- nvinfo : EIATTR_FRAME_SIZE
	.align		4
.L_10:
        /*0030*/ 	.byte	0x04, 0x11
        /*0032*/ 	.short	(.L_12 - .L_11)
	.align		4
.L_11:
        /*0034*/ 	.word	index@(matmul_kernel)
        /*0038*/ 	.word	0x00000110


	//----- nvinfo : EIATTR_MIN_STACK_SIZE
	.align		4
.L_12:
        /*003c*/ 	.byte	0x04, 0x12
        /*003e*/ 	.short	(.L_14 - .L_13)
	.align		4
.L_13:
        /*0040*/ 	.word	index@(matmul_kernel)
        /*0044*/ 	.word	0x00000110
.L_14:


//--------------------- .nv.info.matmul_kernel    --------------------------
	.section	.nv.info.matmul_kernel,"",@"SHT_CUDA_INFO"
	.sectionflags	@""
	.align	4


	//----- nvinfo : EIATTR_CUDA_API_VERSION
	.align		4
        /*0000*/ 	.byte	0x04, 0x37
        /*0002*/ 	.short	(.L_16 - .L_15)
.L_15:
        /*0004*/ 	.word	0x00000081


	//----- nvinfo : EIATTR_KPARAM_INFO
	.align		4
.L_16:
        /*0008*/ 	.byte	0x04, 0x17
        /*000a*/ 	.short	(.L_18 - .L_17)
.L_17:
        /*000c*/ 	.word	0x00000000
        /*0010*/ 	.short	0x000d
        /*0012*/ 	.short	0x0048
        /*0014*/ 	.byte	0x00, 0xf4, 0x21, 0x00


	//----- nvinfo : EIATTR_KPARAM_INFO
	.align		4
.L_18:
        /*0018*/ 	.byte	0x04, 0x17
        /*001a*/ 	.short	(.L_20 - .L_19)
.L_19:
        /*001c*/ 	.word	0x00000000
        /*0020*/ 	.short	0x000c
        /*0022*/ 	.short	0x0040
        /*0024*/ 	.byte	0x00, 0xf4, 0x21, 0x00


	//----- nvinfo : EIATTR_KPARAM_INFO
	.align		4
.L_20:
        /*0028*/ 	.byte	0x04, 0x17
        /*002a*/ 	.short	(.L_22 - .L_21)
.L_21:
        /*002c*/ 	.word	0x00000000
        /*0030*/ 	.short	0x000b
        /*0032*/ 	.short	0x0038
        /*0034*/ 	.byte	0x00, 0xf0, 0x11, 0x00


	//----- nvinfo : EIATTR_KPARAM_INFO
	.align		4
.L_22:
        /*0038*/ 	.byte	0x04, 0x17
        /*003a*/ 	.short	(.L_24 - .L_23)
.L_23:
        /*003c*/ 	.word	0x00000000
        /*0040*/ 	.short	0x000a
        /*0042*/ 	.short	0x0034
        /*0044*/ 	.byte	0x00, 0xf0, 0x11, 0x00


	//----- nvinfo : EIATTR_KPARAM_INFO
	.align		4
.L_24:
        /*0048*/ 	.byte	0x04, 0x17
        /*004a*/ 	.short	(.L_26 - .L_25)
.L_25:
        /*004c*/ 	.word	0x00000000
        /*0050*/ 	.short	0x0009
        /*0052*/ 	.short	0x0030
        /*0054*/ 	.byte	0x00, 0xf0, 0x11, 0x00


	//----- nvinfo : EIATTR_KPARAM_INFO
	.align		4
.L_26:
        /*0058*/ 	.byte	0x04, 0x17
        /*005a*/ 	.short	(.L_28 - .L_27)
.L_27:
        /*005c*/ 	.word	0x00000000
        /*0060*/ 	.short	0x0008
        /*0062*/ 	.short	0x002c
        /*0064*/ 	.byte	0x00, 0xf0, 0x11, 0x00


	//----- nvinfo : EIATTR_KPARAM_INFO
	.align		4
.L_28:
        /*0068*/ 	.byte	0x04, 0x17
        /*006a*/ 	.short	(.L_30 - .L_29)
.L_29:
        /*006c*/ 	.word	0x00000000
        /*0070*/ 	.short	0x0007
        /*0072*/ 	.short	0x0028
        /*0074*/ 	.byte	0x00, 0xf0, 0x11, 0x00


	//----- nvinfo : EIATTR_KPARAM_INFO
	.align		4
.L_30:
        /*0078*/ 	.byte	0x04, 0x17
        /*007a*/ 	.short	(.L_32 - .L_31)
.L_31:
        /*007c*/ 	.word	0x00000000
        /*0080*/ 	.short	0x0006
        /*0082*/ 	.short	0x0024
        /*0084*/ 	.byte	0x00, 0xf0, 0x11, 0x00


	//----- nvinfo : EIATTR_KPARAM_INFO
	.align		4
.L_32:
        /*0088*/ 	.byte	0x04, 0x17
        /*008a*/ 	.short	(.L_34 - .L_33)
.L_33:
        /*008c*/ 	.word	0x00000000
        /*0090*/ 	.short	0x0005
        /*0092*/ 	.short	0x0020
        /*0094*/ 	.byte	0x00, 0xf0, 0x11, 0x00


	//----- nvinfo : EIATTR_KPARAM_INFO
	.align		4
.L_34:
        /*0098*/ 	.byte	0x04, 0x17
        /*009a*/ 	.short	(.L_36 - .L_35)
.L_35:
        /*009c*/ 	.word	0x00000000
        /*00a0*/ 	.short	0x0004
        /*00a2*/ 	.short	0x001c
        /*00a4*/ 	.byte	0x00, 0xf0, 0x11, 0x00


	//----- nvinfo : EIATTR_KPARAM_INFO
	.align		4
.L_36:
        /*00a8*/ 	.byte	0x04, 0x17
        /*00aa*/ 	.short	(.L_38 - .L_37)
.L_37:
        /*00ac*/ 	.word	0x00000000
        /*00b0*/ 	.short	0x0003
        /*00b2*/ 	.short	0x0018
        /*00b4*/ 	.byte	0x00, 0xf0, 0x11, 0x00


	//----- nvinfo : EIATTR_KPARAM_INFO
	.align		4
.L_38:
        /*00b8*/ 	.byte	0x04, 0x17
        /*00ba*/ 	.short	(.L_40 - .L_39)
.L_39:
        /*00bc*/ 	.word	0x00000000
        /*00c0*/ 	.short	0x0002
        /*00c2*/ 	.short	0x0010
        /*00c4*/ 	.byte	0x00, 0xf4, 0x21, 0x00


	//----- nvinfo : EIATTR_KPARAM_INFO
	.align		4
.L_40:
        /*00c8*/ 	.byte	0x04, 0x17
        /*00ca*/ 	.short	(.L_42 - .L_41)
.L_41:
        /*00cc*/ 	.word	0x00000000
        /*00d0*/ 	.short	0x0001
        /*00d2*/ 	.short	0x0008
        /*00d4*/ 	.byte	0x00, 0xf4, 0x21, 0x00


	//----- nvinfo : EIATTR_KPARAM_INFO
	.align		4
.L_42:
        /*00d8*/ 	.byte	0x04, 0x17
        /*00da*/ 	.short	(.L_44 - .L_43)
.L_43:
        /*00dc*/ 	.word	0x00000000
        /*00e0*/ 	.short	0x0000
        /*00e2*/ 	.short	0x0000
        /*00e4*/ 	.byte	0x00, 0xf4, 0x21, 0x00


	//----- nvinfo : EIATTR_AT_ENTRY_FRAGMENTS
	.align		4
.L_44:
        /*00e8*/ 	.byte	0x04, 0x4f
        /*00ea*/ 	.short	(.L_46 - .L_45)


	//   ....[0]....
.L_45:
        /*00ec*/ 	.word	0x00000004


	//----- nvinfo : EIATTR_RESERVED_SMEM_USED
	.align		4
.L_46:
        /*00f0*/ 	.byte	0x01, 0x41
	.zero		2


	//----- nvinfo : EIATTR_SPARSE_MMA_MASK
	.align		4
        /*00f4*/ 	.byte	0x03, 0x50
        /*00f6*/ 	.short	0x0000


	//----- nvinfo : EIATTR_TCGEN05_1CTA_USED
	.align		4
        /*00f8*/ 	.byte	0x01, 0x51
	.zero		2


	//----- nvinfo : EIATTR_MAXREG_COUNT
	.align		4
        /*00fc*/ 	.byte	0x03, 0x1b
        /*00fe*/ 	.short	0x00ff


	//----- nvinfo : EIATTR_NUM_BARRIERS
	.align		4
        /*0100*/ 	.byte	0x02, 0x4c
        /*0102*/ 	.byte	0x01
	.zero		1


	//----- nvinfo : EIATTR_ANNOTATIONS
	.align		4
        /*0104*/ 	.byte	0x04, 0x55
        /*0106*/ 	.short	(.L_48 - .L_47)


	//   ....[0]....
.L_47:
        /*0108*/ 	.word	0x00000001
        /*010c*/ 	.byte	0x30, 0x0a, 0x00, 0x00, 0x01, 0x00, 0x00, 0x00, 0xf0, 0x0a, 0x00, 0x00, 0x01, 0x00, 0x00, 0x00
        /* <DEDUP_REMOVED lines=67> */
        /*054c*/ 	.byte	0x40, 0xb5, 0x00, 0x00


	//----- nvinfo : EIATTR_INT_WARP_WIDE_INSTR_OFFSETS
	.align		4
.L_48:
        /*0550*/ 	.byte	0x04, 0x31
        /*0552*/ 	.short	(.L_50 - .L_49)


	//   ....[0]....
.L_49:
        /*0554*/ 	.word	0x00004230


	//   ....[1]....
        /*0558*/ 	.word	0x00004250


	//   ....[2]....
        /*055c*/ 	.word	0x00005c60


	//   ....[3]....
        /*0560*/ 	.word	0x0000ba30


	//   ....[4]....
        /*0564*/ 	.word	0x0000ba80


	//----- nvinfo : EIATTR_COOP_GROUP_MASK_REGIDS
	.align		4
.L_50:
        /*0568*/ 	.byte	0x04, 0x29
        /*056a*/ 	.short	(.L_52 - .L_51)


	//   ....[0]....
.L_51:
        /*056c*/ 	.word	0xffffffff


	//   ....[1]....
        /*0570*/ 	.word	0xffffffff


	//   ....[2]....
        /*0574*/ 	.word	0xffffffff


	//   ....[3]....
        /*0578*/ 	.word	0xffffffff


	//----- nvinfo : EIATTR_COOP_GROUP_INSTR_OFFSETS
	.align		4
.L_52:
        /*057c*/ 	.byte	0x04, 0x28
        /*057e*/ 	.short	(.L_54 - .L_53)


	//   ....[0]....
.L_53:
        /*0580*/ 	.word	0x00000080


	//   ....[1]....
        /*0584*/ 	.word	0x00000340


	//   ....[2]....
        /*0588*/ 	.word	0x0000b8c0


	//   ....[3]....
        /*058c*/ 	.word	0x0000bb30


	//----- nvinfo : EIATTR_VRC_CTA_INIT_COUNT
	.align		4
.L_54:
        /*0590*/ 	.byte	0x02, 0x4a
        /*0592*/ 	.byte	0x80
	.zero		1


	//----- nvinfo : EIATTR_MBARRIER_INSTR_OFFSETS
	.align		4
        /*0594*/ 	.byte	0x04, 0x39
        /*0596*/ 	.short	(.L_56 - .L_55)


	//   ....[0]....
.L_55:
        /*0598*/ 	.word	0x00004360
        /*059c*/ 	.word	0x000000ff
        /*05a0*/ 	.word	0x00000000
        /*05a4*/ 	.short	0x0100
        /*05a6*/ 	.byte	0x0b
	.zero		1


	//   ....[1]....
        /*05a8*/ 	.word	0x00005ca0
        /*05ac*/ 	.word	0x000000ff
        /*05b0*/ 	.word	0x0000c008
        /*05b4*/ 	.short	0x0100
        /*05b6*/ 	.byte	0x09
	.zero		1


	//   ....[2]....
        /*05b8*/ 	.word	0x00007880
        /*05bc*/ 	.word	0x000000ff
        /*05c0*/ 	.word	0x00000000
        /*05c4*/ 	.short	0x010a
        /*05c6*/ 	.byte	0x0b
	.zero		1


	//   ....[3]....
        /*05c8*/ 	.word	0x00009a00
        /*05cc*/ 	.word	0x000000ff
        /*05d0*/ 	.word	0x00000000
        /*05d4*/ 	.short	0x010a
        /*05d6*/ 	.byte	0x0b
	.zero		1


	//   ....[4]....
        /*05d8*/ 	.word	0x00009b00
        /*05dc*/ 	.word	0x000000ff
        /*05e0*/ 	.word	0x0000c000
        /*05e4*/ 	.short	0x0108
        /*05e6*/ 	.byte	0x09
	.zero		1


	//   ....[5]....
        /*05e8*/ 	.word	0x00009b40
        /*05ec*/ 	.word	0x000000ff
        /*05f0*/ 	.word	0x0000c008
        /*05f4*/ 	.short	0x0108
        /*05f6*/ 	.byte	0x09
	.zero		1


	//   ....[6]....
        /*05f8*/ 	.word	0x0000bb50
        /*05fc*/ 	.word	0x000000ff
        /*0600*/ 	.word	0x00000000
        /*0604*/ 	.short	0x010a
        /*0606*/ 	.byte	0x0b
	.zero		1


	//   ....[7]....
        /*0608*/ 	.word	0x0000bb80
        /*060c*/ 	.word	0x000000ff
        /*0610*/ 	.word	0x00000000
        /*0614*/ 	.short	0x010a
        /*0616*/ 	.byte	0x0b
	.zero		1


	//----- nvinfo : EIATTR_NUM_MBARRIERS
	.align		4
.L_56:
        /*0618*/ 	.byte	0x03, 0x38
        /*061a*/ 	.short	0x0002


	//----- nvinfo : EIATTR_EXIT_INSTR_OFFSETS
	.align		4
        /*061c*/ 	.byte	0x04, 0x1c
        /*061e*/ 	.short	(.L_58 - .L_57)


	//   ....[0]....
.L_57:
        /*0620*/ 	.word	0x0000bb40


	//----- nvinfo : EIATTR_REQNTID
	.align		4
.L_58:
        /*0624*/ 	.byte	0x04, 0x10
        /*0626*/ 	.short	(.L_60 - .L_59)
.L_59:
        /*0628*/ 	.word	0x00000080
        /*062c*/ 	.word	0x00000001
        /*0630*/ 	.word	0x00000001


	//----- nvinfo : EIATTR_CRS_STACK_SIZE
	.align		4
.L_60:
        /*0634*/ 	.byte	0x04, 0x1e
        /*0636*/ 	.short	(.L_62 - .L_61)
.L_61:
        /*0638*/ 	.word	0x00000000


	//----- nvinfo : EIATTR_CBANK_PARAM_SIZE
	.align		4
.L_62:
        /*063c*/ 	.byte	0x03, 0x19
        /*063e*/ 	.short	0x0050


	//----- nvinfo : EIATTR_PARAM_CBANK
	.align		4
        /*0640*/ 	.byte	0x04, 0x0a
        /*0642*/ 	.short	(.L_64 - .L_63)
	.align		4
.L_63:
        /*0644*/ 	.word	index@(.nv.constant0.matmul_kernel)
        /*0648*/ 	.short	0x0380
        /*064a*/ 	.short	0x0050


	//----- nvinfo : EIATTR_SW_WAR
	.align		4
.L_64:
        /*064c*/ 	.byte	0x04, 0x36
        /*064e*/ 	.short	(.L_66 - .L_65)
.L_65:
        /*0650*/ 	.word	0x00000008
.L_66:


//--------------------- .nv.compat                --------------------------
	.section	.nv.compat,"",@"SHT_CUDA_COMPAT_INFO"
	.align	4
        /*0000*/ 	.byte	0x02, 0x02, 0x02, 0x00, 0x02, 0x05, 0x05, 0x00, 0x02, 0x03, 0x00, 0x00, 0x02, 0x06, 0x01, 0x00


//--------------------- .nv.callgraph             --------------------------
	.section	.nv.callgraph,"",@"SHT_CUDA_CALLGRAPH"
	.align	4
	.sectionentsize	8
	.align		4
        /*0000*/ 	.word	0x00000000
	.align		4
        /*0004*/ 	.word	0xffffffff
	.align		4
        /*0008*/ 	.word	0x00000000
	.align		4
        /*000c*/ 	.word	0xfffffffe
	.align		4
        /*0010*/ 	.word	0x00000000
	.align		4
        /*0014*/ 	.word	0xfffffffd
	.align		4
        /*0018*/ 	.word	0x00000000
	.align		4
        /*001c*/ 	.word	0xfffffffc


//--------------------- .text.matmul_kernel       --------------------------
	.section	.text.matmul_kernel,"ax",@progbits
	.align	128
        .global         matmul_kernel
        .type           matmul_kernel,@function
        .size           matmul_kernel,(.L_x_20 - matmul_kernel)
        .other          matmul_kernel,@"STO_CUDA_ENTRY STV_DEFAULT"
matmul_kernel:
.text.matmul_kernel:
[----:B------:R-:W0:Y:S01]  /*0000*/  LDC R1, c[0x0][0x37c] ;  /* 0x0000df00ff017b82 */ /* 0x000e220000000800 */
[----:B------:R-:W1:Y:S01]  /*0010*/  S2R R0, SR_TID.X ;  /* 0x0000000000007919 */ /* 0x000e620000002100 */
[----:B0-----:R-:W-:Y:S01]  /*0020*/  VIADD R1, R1, 0xfffffef0 ;  /* 0xfffffef001017836 */ /* 0x001fe20000000000 */
[----:B------:R-:W0:Y:S01]  /*0030*/  LDCU.64 UR20, c[0x0][0x358] ;  /* 0x00006b00ff1477ac */ /* 0x000e220008000a00 */
[----:B-1----:R-:W-:-:S13]  /*0040*/  ISETP.GE.U32.AND P0, PT, R0, 0x20, PT ;  /* 0x000000200000780c */ /* 0x002fda0003f06070 */
[----:B------:R-:W-:Y:S02]  /*0050*/  VOTEU.ANY UP0, P0 ;  /* 0x0000000000ff7886 */ /* 0x000fe40000000100 */
[----:B------:R-:W-:Y:S05]  /*0060*/  BRA.U UP0, `(.L_x_0) ;  /* 0x0000000100b87547 */ /* 0x000fea000b800000 */
[----:B------:R-:W1:Y:S01]  /*0070*/  S2UR UR6, SR_CgaCtaId ;  /* 0x00000000000679c3 */ /* 0x000e620000008800 */
[----:B------:R-:W-:Y:S01]  /*0080*/  NOP ;  /* 0x0000000000007918 */ /* 0x000fe20000000000 */
[----:B------:R-:W-:Y:S02]  /*0090*/  UMOV UR4, 0x40 ;  /* 0x0000004000047882 */ /* 0x000fe40000000000 */
[----:B-1----:R-:W-:-:S09]  /*00a0*/  ULEA UR4, UR6, UR4, 0x18 ;  /* 0x0000000406047291 */ /* 0x002fd2000f8ec0ff */
[----:B------:R-:W1:Y:S01]  /*00b0*/  LDS.U8 R0, [UR4] ;  /* 0x00000004ff007984 */ /* 0x000e620008000000 */
[----:B------:R-:W-:Y:S02]  /*00c0*/  UMOV UR4, 0x400 ;  /* 0x0000040000047882 */ /* 0x000fe40000000000 */
[----:B------:R-:W-:Y:S01]  /*00d0*/  ULEA UR4, UR6, UR4, 0x18 ;  /* 0x0000000406047291 */ /* 0x000fe2000f8ec0ff */
[----:B-1----:R-:W-:-:S13]  /*00e0*/  ISETP.NE.AND P0, PT, R0, RZ, PT ;  /* 0x000000ff0000720c */ /* 0x002fda0003f05270 */
[----:B------:R-:W-:Y:S05]  /*00f0*/  @P0 BRA `(.L_x_1) ;  /* 0x00000000007c0947 */ /* 0x000fea0003800000 */
[----:B------:R-:W-:-:S13]  /*0100*/  ELECT P0, URZ, PT ;  /* 0x0000000000ff782f */ /* 0x000fda0003800000 */
[----:B------:R-:W-:Y:S05]  /*0110*/  @!P0 BRA `(.L_x_2) ;  /* 0x0000000000848947 */ /* 0x000fea0003800000 */
[----:B------:R-:W-:Y:S01]  /*0120*/  UMOV UR5, 0x4 ;  /* 0x0000000400057882 */ /* 0x000fe20000000000 */
[----:B------:R-:W-:Y:S02]  /*0130*/  IMAD.MOV.U32 R4, RZ, RZ, 0x1 ;  /* 0x00000001ff047424 */ /* 0x000fe400078e00ff */
[----:B------:R-:W-:Y:S02]  /*0140*/  IMAD.MOV.U32 R5, RZ, RZ, 0xf ;  /* 0x0000000fff057424 */ /* 0x000fe400078e00ff */
[----:B------:R-:W-:Y:S04]  /*0150*/  DEPBAR.LE SB1, 0x36 ;  /* 0x00009d800000791a */ /* 0x000fe80000000000 */
[----:B------:R-:W1:Y:S02]  /*0160*/  UTCATOMSWS.FIND_AND_SET.ALIGN UP1, UR5, UR5 ;  /* 0x00000005000575e3 */ /* 0x000e640008020800 */
[----:B-1----:R-:W-:-:S04]  /*0170*/  PLOP3.LUT P0, PT, PT, PT, UP1, 0x80, 0x8 ;  /* 0x000000000008781c */ /* 0x002fc80003f0f018 */
[----:B------:R-:W-:-:S04]  /*0180*/  SEL R0, RZ, 0xffffffff, !P0 ;  /* 0xffffffffff007807 */ /* 0x000fc80004000000 */
[----:B------:R-:W-:Y:S01]  /*0190*/  ISETP.NE.AND P0, PT, R0, RZ, PT ;  /* 0x000000ff0000720c */ /* 0x000fe20003f05270 */
[----:B------:R-:W-:-:S12]  /*01a0*/  IMAD.U32 R0, RZ, RZ, UR5 ;  /* 0x00000005ff007e24 */ /* 0x000fd8000f8e00ff */
[----:B------:R-:W-:Y:S05]  /*01b0*/  @P0 BRA `(.L_x_3) ;  /* 0x0000000000240947 */ /* 0x000fea0003800000 */
.L_x_4:
[----:B------:R-:W-:Y:S05]  /*01c0*/  NANOSLEEP 0x64 ;  /* 0x000000640000795d */ /* 0x000fea0003800000 */
[----:B------:R-:W-:-:S05]  /*01d0*/  UMOV UR5, 0x4 ;  /* 0x0000000400057882 */ /* 0x000fca0000000000 */
[----:B------:R-:W-:Y:S04]  /*01e0*/  DEPBAR.LE SB1, 0x36 ;  /* 0x00009d800000791a */ /* 0x000fe80000000000 */
[----:B------:R-:W1:Y:S02]  /*01f0*/  UTCATOMSWS.FIND_AND_SET.ALIGN UP1, UR5, UR5 ;  /* 0x00000005000575e3 */ /* 0x000e640008020800 */
[----:B-1----:R-:W-:-:S04]  /*0200*/  PLOP3.LUT P0, PT, PT, PT, UP1, 0x80, 0x8 ;  /* 0x000000000008781c */ /* 0x002fc80003f0f018 */
[----:B------:R-:W-:-:S04]  /*0210*/  SEL R0, RZ, 0xffffffff, !P0 ;  /* 0xffffffffff007807 */ /* 0x000fc80004000000 */
[----:B------:R-:W-:Y:S01]  /*0220*/  ISETP.NE.AND P0, PT, R0, RZ, PT ;  /* 0x000000ff0000720c */ /* 0x000fe20003f05270 */
[----:B------:R-:W-:-:S12]  /*0230*/  IMAD.U32 R0, RZ, RZ, UR5 ;  /* 0x00000005ff007e24 */ /* 0x000fd8000f8e00ff */
[----:B------:R-:W-:Y:S05]  /*0240*/  @!P0 BRA `(.L_x_4) ;  /* 0xfffffffc00dc8947 */ /* 0x000fea000383ffff */
.L_x_3:
[C---:B------:R-:W-:Y:S01]  /*0250*/  VIADD R3, R0.reuse, 0x10 ;  /* 0x0000001000037836 */ /* 0x040fe20000000000 */
[----:B------:R-:W-:Y:S01]  /*0260*/  UMOV UR5, 0x50 ;  /* 0x0000005000057882 */ /* 0x000fe20000000000 */
[----:B------:R-:W-:Y:S01]  /*0270*/  SHF.L.U32 R2, R5, R0, RZ ;  /* 0x0000000005027219 */ /* 0x000fe200000006ff */
[----:B------:R-:W-:Y:S01]  /*0280*/  ULEA UR5, UR6, UR5, 0x18 ;  /* 0x0000000506057291 */ /* 0x000fe2000f8ec0ff */
[----:B------:R-:W-:Y:S01]  /*0290*/  IMAD.SHL.U32 R0, R0, 0x20, RZ ;  /* 0x0000002000007824 */ /* 0x000fe200078e00ff */
[----:B------:R-:W-:-:S04]  /*02a0*/  SHF.L.U32 R3, R4, R3, RZ ;  /* 0x0000000304037219 */ /* 0x000fc800000006ff */
[----:B------:R-:W-:-:S05]  /*02b0*/  LOP3.LUT R2, R3, R2, RZ, 0xfc, !PT ;  /* 0x0000000203027212 */ /* 0x000fca00078efcff */
[----:B------:R1:W-:Y:S04]  /*02c0*/  ATOMS.OR RZ, [UR5], R2 ;  /* 0x00000002ffff798c */ /* 0x0003e8000b000005 */
[----:B------:R1:W-:Y:S01]  /*02d0*/  STS [UR4], R0 ;  /* 0x00000000ff007988 */ /* 0x0003e20008000804 */
[----:B------:R-:W-:Y:S05]  /*02e0*/  BRA `(.L_x_2) ;  /* 0x0000000000107947 */ /* 0x000fea0003800000 */
.L_x_1:
[----:B------:R-:W-:Y:S01]  /*02f0*/  IMAD.MOV.U32 R0, RZ, RZ, -0x1 ;  /* 0xffffffffff007424 */ /* 0x000fe200078e00ff */
[----:B------:R-:W-:-:S04]  /*0300*/  MOV R2, 0x330 ;  /* 0x0000033000027802 */ /* 0x000fc80000000f00 */
[----:B------:R1:W-:Y:S03]  /*0310*/  STS [UR4], R0 ;  /* 0x00000000ff007988 */ /* 0x0003e60008000804 */
[----:B01----:R-:W-:Y:S05]  /*0320*/  CALL.REL.NOINC `($__internal_1_$__cuda_sm10x_tcgen05_guardrail_trap_phase_invalid_during_alloc) ;  /* 0x000000b8002c7944 */ /* 0x003fea0003c00000 */
.L_x_2:
[----:B------:R-:W-:Y:S05]  /*0330*/  WARPSYNC.ALL ;  /* 0x0000000000007948 */ /* 0x000fea0003800000 */
[----:B------:R-:W-:Y:S01]  /*0340*/  NOP ;  /* 0x0000000000007918 */ /* 0x000fe20000000000 */
.L_x_0:
[----:B------:R-:W2:Y:S01]  /*0350*/  LDC.64 R22, c[0x0][0x398] ;  /* 0x0000e600ff167b82 */ /* 0x000ea20000000a00 */
[----:B------:R-:W3:Y:S01]  /*0360*/  S2R R7, SR_CTAID.X ;  /* 0x0000000000077919 */ /* 0x000ee20000002500 */
[----:B------:R-:W-:Y:S01]  /*0370*/  UMOV UR9, 0x400 ;  /* 0x0000040000097882 */ /* 0x000fe20000000000 */
[----:B------:R-:W-:Y:S01]  /*0380*/  PRMT R194, RZ, 0x7610, R194 ;  /* 0x00007610ffc27816 */ /* 0x000fe200000000c2 */
[----:B------:R-:W4:Y:S01]  /*0390*/  LDCU.128 UR16, c[0x0][0x380] ;  /* 0x00007000ff1077ac */ /* 0x000f220008000c00 */
[----:B------:R-:W5:Y:S03]  /*03a0*/  S2R R101, SR_TID.X ;  /* 0x0000000000657919 */ /* 0x000f660000002100 */
[----:B------:R-:W1:Y:S01]  /*03b0*/  S2UR UR4, SR_CgaCtaId ;  /* 0x00000000000479c3 */ /* 0x000e620000008800 */
[----:B------:R-:W-:Y:S01]  /*03c0*/  UMOV UR6, 0x1 ;  /* 0x0000000100067882 */ /* 0x000fe20000000000 */
[----:B-12---:R-:W-:Y:S01]  /*03d0*/  VIADD R0, R23, 0x7f ;  /* 0x0000007f17007836 */ /* 0x006fe20000000000 */
[----:B------:R-:W-:-:S02]  /*03e0*/  IABS R13, R23 ;  /* 0x00000017000d7213 */ /* 0x000fc40000000000 */
[----:B------:R-:W-:Y:S02]  /*03f0*/  LOP3.LUT R168, RZ, R23, RZ, 0x33, !PT ;  /* 0x00000017ffa87212 */ /* 0x000fe400078e33ff */
[----:B------:R-:W-:Y:S01]  /*0400*/  SHF.R.S32.HI R3, RZ, 0x1f, R0 ;  /* 0x0000001fff037819 */ /* 0x000fe20000011400 */
[----:B------:R-:W-:-:S03]  /*0410*/  ULEA UR9, UR4, UR9, 0x18 ;  /* 0x0000000904097291 */ /* 0x000fc6000f8ec0ff */
[----:B------:R-:W-:Y:S02]  /*0420*/  LEA.HI R3, R3, R0, RZ, 0x7 ;  /* 0x0000000003037211 */ /* 0x000fe400078f38ff */
[----:B---3--:R-:W-:Y:S01]  /*0430*/  IABS R8, R7 ;  /* 0x0000000700087213 */ /* 0x008fe20000000000 */
[----:B------:R-:W-:Y:S01]  /*0440*/  UIADD3 UR11, UPT, UPT, UR9, 0xc000, URZ ;  /* 0x0000c000090b7890 */ /* 0x000fe2000fffe0ff */
[----:B------:R-:W-:Y:S02]  /*0450*/  SHF.R.S32.HI R3, RZ, 0x7, R3 ;  /* 0x00000007ff037819 */ /* 0x000fe40000011403 */
[----:B-----5:R-:W-:Y:S02]  /*0460*/  SHF.R.U32.HI R193, RZ, 0x6, R101 ;  /* 0x00000006ffc17819 */ /* 0x020fe40000011665 */
[----:B------:R-:W-:Y:S01]  /*0470*/  LOP3.LUT R219, R101, 0x3f, RZ, 0xc0, !PT ;  /* 0x0000003f65db7812 */ /* 0x000fe200078ec0ff */
[----:B------:R-:W-:Y:S01]  /*0480*/  IMAD.SHL.U32 R4, R3, 0x8, RZ ;  /* 0x0000000803047824 */ /* 0x000fe200078e00ff */
[----:B------:R-:W-:-:S02]  /*0490*/  SGXT.U32 R193, R193, 0x1 ;  /* 0x00000001c1c1781a */ /* 0x000fc40000000000 */
[----:B------:R-:W-:Y:S02]  /*04a0*/  SHF.R.U32.HI R214, RZ, 0x5, R101 ;  /* 0x00000005ffd67819 */ /* 0x000fe40000011665 */
[-C--:B------:R-:W-:Y:S02]  /*04b0*/  IABS R5, R4.reuse ;  /* 0x0000000400057213 */ /* 0x080fe40000000000 */
[----:B------:R-:W-:Y:S02]  /*04c0*/  IABS R10, R4 ;  /* 0x00000004000a7213 */ /* 0x000fe40000000000 */
[----:B------:R-:W1:Y:S08]  /*04d0*/  I2F.RP R0, R5 ;  /* 0x0000000500007306 */ /* 0x000e700000209400 */
[----:B-1----:R-:W1:Y:S02]  /*04e0*/  MUFU.RCP R0, R0 ;  /* 0x0000000000007308 */ /* 0x002e640000001000 */
[----:B-1----:R-:W-:-:S02]  /*04f0*/  VIADD R2, R0, 0xffffffe ;  /* 0x0ffffffe00027836 */ /* 0x002fc40000000000 */
[----:B------:R-:W-:-:S04]  /*0500*/  IMAD.MOV R0, RZ, RZ, -R10 ;  /* 0x000000ffff007224 */ /* 0x000fc800078e0a0a */
[----:B------:R1:W2:Y:S02]  /*0510*/  F2I.FTZ.U32.TRUNC.NTZ R3, R2 ;  /* 0x0000000200037305 */ /* 0x0002a4000021f000 */
[----:B-1----:R-:W-:Y:S02]  /*0520*/  IMAD.MOV.U32 R2, RZ, RZ, RZ ;  /* 0x000000ffff027224 */ /* 0x002fe400078e00ff */
[----:B--2---:R-:W-:-:S04]  /*0530*/  IMAD.MOV R6, RZ, RZ, -R3 ;  /* 0x000000ffff067224 */ /* 0x004fc800078e0a03 */
[----:B------:R-:W-:Y:S02]  /*0540*/  IMAD R9, R6, R5, RZ ;  /* 0x0000000506097224 */ /* 0x000fe400078e02ff */
[----:B------:R-:W-:Y:S02]  /*0550*/  IMAD.MOV.U32 R6, RZ, RZ, R8 ;  /* 0x000000ffff067224 */ /* 0x000fe400078e0008 */
[----:B------:R-:W-:-:S06]  /*0560*/  IMAD.HI.U32 R3, R3, R9, R2 ;  /* 0x0000000903037227 */ /* 0x000fcc00078e0002 */
[----:B------:R-:W-:-:S04]  /*0570*/  IMAD.HI.U32 R3, R3, R6, RZ ;  /* 0x0000000603037227 */ /* 0x000fc800078e00ff */
[----:B------:R-:W-:Y:S01]  /*0580*/  IMAD R0, R3, R0, R6 ;  /* 0x0000000003007224 */ /* 0x000fe200078e0206 */
[----:B------:R-:W-:Y:S01]  /*0590*/  IABS R6, R22 ;  /* 0x0000001600067213 */ /* 0x000fe20000000000 */
[----:B------:R-:W-:Y:S03]  /*05a0*/  BAR.SYNC.DEFER_BLOCKING 0x0 ;  /* 0x0000000000007b1d */ /* 0x000fe60000010000 */
[----:B------:R-:W-:-:S13]  /*05b0*/  ISETP.GT.U32.AND P1, PT, R5, R0, PT ;  /* 0x000000000500720c */ /* 0x000fda0003f24070 */
[----:B------:R-:W-:Y:S02]  /*05c0*/  @!P1 IMAD.IADD R0, R0, 0x1, -R5 ;  /* 0x0000000100009824 */ /* 0x000fe400078e0a05 */
[----:B------:R-:W-:Y:S01]  /*05d0*/  @!P1 VIADD R3, R3, 0x1 ;  /* 0x0000000103039836 */ /* 0x000fe20000000000 */
[----:B------:R-:W-:Y:S02]  /*05e0*/  ISETP.NE.AND P1, PT, R4, RZ, PT ;  /* 0x000000ff0400720c */ /* 0x000fe40003f25270 */
[----:B------:R-:W-:Y:S02]  /*05f0*/  ISETP.GE.U32.AND P0, PT, R0, R5, PT ;  /* 0x000000050000720c */ /* 0x000fe40003f06070 */
[----:B------:R-:W-:-:S04]  /*0600*/  LOP3.LUT R0, R7, R4, RZ, 0x3c, !PT ;  /* 0x0000000407007212 */ /* 0x000fc800078e3cff */
[----:B------:R-:W-:Y:S01]  /*0610*/  ISETP.GE.AND P2, PT, R0, RZ, PT ;  /* 0x000000ff0000720c */ /* 0x000fe20003f46270 */
[----:B------:R-:W-:-:S06]  /*0620*/  VIADD R0, R22, 0x3f ;  /* 0x0000003f16007836 */ /* 0x000fcc0000000000 */
[----:B------:R-:W-:-:S04]  /*0630*/  @P0 VIADD R3, R3, 0x1 ;  /* 0x0000000103030836 */ /* 0x000fc80000000000 */
[----:B------:R-:W-:Y:S01]  /*0640*/  IMAD.MOV.U32 R2, RZ, RZ, R3 ;  /* 0x000000ffff027224 */ /* 0x000fe200078e0003 */
[----:B------:R-:W-:-:S03]  /*0650*/  SHF.R.S32.HI R3, RZ, 0x1f, R0 ;  /* 0x0000001fff037819 */ /* 0x000fc60000011400 */
[----:B------:R-:W-:Y:S01]  /*0660*/  @!P2 IMAD.MOV R2, RZ, RZ, -R2 ;  /* 0x000000ffff02a224 */ /* 0x000fe200078e0a02 */
[----:B------:R-:W-:Y:S02]  /*0670*/  @!P1 LOP3.LUT R2, RZ, R4, RZ, 0x33, !PT ;  /* 0x00000004ff029212 */ /* 0x000fe400078e33ff */
[----:B------:R-:W-:-:S03]  /*0680*/  LEA.HI R3, R3, R0, RZ, 0x6 ;  /* 0x0000000003037211 */ /* 0x000fc600078f30ff */
[----:B------:R-:W-:-:S05]  /*0690*/  IMAD.SHL.U32 R10, R2, 0x8, RZ ;  /* 0x00000008020a7824 */ /* 0x000fca00078e00ff */
[----:B------:R-:W-:-:S04]  /*06a0*/  LEA.HI.SX32 R3, R3, -R10, 0x1a ;  /* 0x8000000a03037211 */ /* 0x000fc800078fd2ff */
[----:B------:R-:W-:Y:S01]  /*06b0*/  VIMNMX R11, PT, PT, R3, 0x8, PT ;  /* 0x00000008030b7848 */ /* 0x000fe20003fe0100 */
[----:B------:R-:W-:Y:S02]  /*06c0*/  IMAD.MOV R3, RZ, RZ, -R2 ;  /* 0x000000ffff037224 */ /* 0x000fe400078e0a02 */
[----:B------:R-:W-:Y:S01]  /*06d0*/  IMAD.MOV.U32 R2, RZ, RZ, R6 ;  /* 0x000000ffff027224 */ /* 0x000fe200078e0006 */
[----:B------:R-:W-:Y:S01]  /*06e0*/  IABS R9, R11 ;  /* 0x0000000b00097213 */ /* 0x000fe20000000000 */
[----:B------:R-:W-:Y:S01]  /*06f0*/  IMAD R12, R4, R3, R7 ;  /* 0x00000003040c7224 */ /* 0x000fe200078e0207 */
[----:B------:R-:W-:Y:S01]  /*0700*/  IABS R7, R11 ;  /* 0x0000000b00077213 */ /* 0x000fe20000000000 */
[----:B------:R-:W-:Y:S01]  /*0710*/  IMAD.MOV.U32 R4, RZ, RZ, RZ ;  /* 0x000000ffff047224 */ /* 0x000fe200078e00ff */
[----:B------:R-:W1:Y:S08]  /*0720*/  I2F.RP R0, R9 ;  /* 0x0000000900007306 */ /* 0x000e700000209400 */
[----:B------:R-:W2:Y:S08]  /*0730*/  I2F.RP R6, R2 ;  /* 0x0000000200067306 */ /* 0x000eb00000209400 */
[----:B-1----:R-:W1:Y:S08]  /*0740*/  MUFU.RCP R0, R0 ;  /* 0x0000000000007308 */ /* 0x002e700000001000 */
[----:B--2---:R-:W-:Y:S01]  /*0750*/  MUFU.RCP R6, R6 ;  /* 0x0000000600067308 */ /* 0x004fe20000001000 */
[----:B-1----:R-:W-:Y:S01]  /*0760*/  VIADD R5, R0, 0xffffffe ;  /* 0x0ffffffe00057836 */ /* 0x002fe20000000000 */
[----:B------:R-:W-:-:S06]  /*0770*/  IABS R0, R12 ;  /* 0x0000000c00007213 */ /* 0x000fcc0000000000 */
[----:B------:R-:W1:Y:S02]  /*0780*/  F2I.FTZ.U32.TRUNC.NTZ R5, R5 ;  /* 0x0000000500057305 */ /* 0x000e64000021f000 */
[----:B-1----:R-:W-:-:S04]  /*0790*/  IMAD.MOV R8, RZ, RZ, -R5 ;  /* 0x000000ffff087224 */ /* 0x002fc800078e0a05 */
[----:B------:R-:W-:-:S04]  /*07a0*/  IMAD R3, R8, R9, RZ ;  /* 0x0000000908037224 */ /* 0x000fc800078e02ff */
[----:B------:R-:W-:-:S04]  /*07b0*/  IMAD.HI.U32 R4, R5, R3, R4 ;  /* 0x0000000305047227 */ /* 0x000fc800078e0004 */
[----:B------:R-:W-:Y:S02]  /*07c0*/  IMAD.MOV.U32 R3, RZ, RZ, R13 ;  /* 0x000000ffff037224 */ /* 0x000fe400078e000d */
[----:B------:R-:W-:Y:S02]  /*07d0*/  IMAD.MOV.U32 R5, RZ, RZ, R0 ;  /* 0x000000ffff057224 */ /* 0x000fe400078e0000 */
[----:B------:R-:W1:Y:S01]  /*07e0*/  I2F.RP R8, R3 ;  /* 0x0000000300087306 */ /* 0x000e620000209400 */
[----:B------:R-:W-:Y:S02]  /*07f0*/  IMAD.MOV R0, RZ, RZ, -R7 ;  /* 0x000000ffff007224 */ /* 0x000fe400078e0a07 */
[----:B------:R-:W-:-:S04]  /*0800*/  IMAD.HI.U32 R4, R4, R5, RZ ;  /* 0x0000000504047227 */ /* 0x000fc800078e00ff */
[----:B------:R-:W-:Y:S02]  /*0810*/  IMAD R0, R4, R0, R5 ;  /* 0x0000000004007224 */ /* 0x000fe400078e0205 */
[----:B------:R-:W-:-:S03]  /*0820*/  VIADD R5, R6, 0xffffffe ;  /* 0x0ffffffe06057836 */ /* 0x000fc60000000000 */
[----:B------:R-:W-:Y:S01]  /*0830*/  ISETP.GT.U32.AND P1, PT, R9, R0, PT ;  /* 0x000000000900720c */ /* 0x000fe20003f24070 */
[----:B-1----:R-:W1:Y:S08]  /*0840*/  MUFU.RCP R8, R8 ;  /* 0x0000000800087308 */ /* 0x002e700000001000 */
[----:B------:R-:W2:Y:S04]  /*0850*/  F2I.FTZ.U32.TRUNC.NTZ R5, R5 ;  /* 0x0000000500057305 */ /* 0x000ea8000021f000 */
[----:B------:R-:W-:-:S02]  /*0860*/  @!P1 IMAD.IADD R0, R0, 0x1, -R9 ;  /* 0x0000000100009824 */ /* 0x000fc400078e0a09 */
[----:B------:R-:W-:Y:S01]  /*0870*/  @!P1 VIADD R4, R4, 0x1 ;  /* 0x0000000104049836 */ /* 0x000fe20000000000 */
[----:B------:R-:W-:Y:S02]  /*0880*/  ISETP.NE.AND P1, PT, R11, RZ, PT ;  /* 0x000000ff0b00720c */ /* 0x000fe40003f25270 */
[----:B------:R-:W-:Y:S02]  /*0890*/  ISETP.GE.U32.AND P0, PT, R0, R9, PT ;  /* 0x000000090000720c */ /* 0x000fe40003f06070 */
[----:B------:R-:W-:Y:S01]  /*08a0*/  LOP3.LUT R0, R12, R11, RZ, 0x3c, !PT ;  /* 0x0000000b0c007212 */ /* 0x000fe200078e3cff */
[----:B-1----:R-:W-:-:S03]  /*08b0*/  VIADD R7, R8, 0xffffffe ;  /* 0x0ffffffe08077836 */ /* 0x002fc60000000000 */
[----:B------:R-:W-:Y:S01]  /*08c0*/  ISETP.GE.AND P2, PT, R0, RZ, PT ;  /* 0x000000ff0000720c */ /* 0x000fe20003f46270 */
[----:B--2---:R-:W-:Y:S02]  /*08d0*/  IMAD.MOV R9, RZ, RZ, -R5 ;  /* 0x000000ffff097224 */ /* 0x004fe400078e0a05 */
[----:B------:R-:W1:Y:S02]  /*08e0*/  F2I.FTZ.U32.TRUNC.NTZ R7, R7 ;  /* 0x0000000700077305 */ /* 0x000e64000021f000 */
[----:B------:R-:W-:Y:S02]  /*08f0*/  IMAD R9, R9, R2, RZ ;  /* 0x0000000209097224 */ /* 0x000fe400078e02ff */
[----:B------:R-:W-:-:S04]  /*0900*/  @P0 VIADD R4, R4, 0x1 ;  /* 0x0000000104040836 */ /* 0x000fc80000000000 */
[----:B------:R-:W-:Y:S02]  /*0910*/  IMAD.MOV.U32 R20, RZ, RZ, R4 ;  /* 0x000000ffff147224 */ /* 0x000fe400078e0004 */
[----:B------:R-:W-:Y:S02]  /*0920*/  IMAD.MOV.U32 R4, RZ, RZ, RZ ;  /* 0x000000ffff047224 */ /* 0x000fe400078e00ff */
[----:B------:R-:W-:Y:S01]  /*0930*/  @!P2 IMAD.MOV R20, RZ, RZ, -R20 ;  /* 0x000000ffff14a224 */ /* 0x000fe200078e0a14 */
[----:B------:R-:W-:Y:S01]  /*0940*/  @!P1 LOP3.LUT R20, RZ, R11, RZ, 0x33, !PT ;  /* 0x0000000bff149212 */ /* 0x000fe200078e33ff */
[----:B-1----:R-:W-:Y:S02]  /*0950*/  IMAD.MOV R6, RZ, RZ, -R7 ;  /* 0x000000ffff067224 */ /* 0x002fe400078e0a07 */
[----:B------:R-:W-:-:S04]  /*0960*/  IMAD.HI.U32 R5, R5, R9, R4 ;  /* 0x0000000905057227 */ /* 0x000fc800078e0004 */
[----:B------:R-:W-:Y:S02]  /*0970*/  IMAD.MOV R0, RZ, RZ, -R20 ;  /* 0x000000ffff007224 */ /* 0x000fe400078e0a14 */
[----:B------:R-:W-:Y:S02]  /*0980*/  IMAD R9, R6, R3, RZ ;  /* 0x0000000306097224 */ /* 0x000fe400078e02ff */
[----:B------:R-:W-:Y:S02]  /*0990*/  IMAD.MOV.U32 R6, RZ, RZ, RZ ;  /* 0x000000ffff067224 */ /* 0x000fe400078e00ff */
[----:B------:R-:W-:Y:S02]  /*09a0*/  IMAD R0, R11, R0, R12 ;  /* 0x000000000b007224 */ /* 0x000fe400078e020c */
[----:B------:R-:W-:Y:S02]  /*09b0*/  IMAD.SHL.U32 R20, R20, 0x80, RZ ;  /* 0x0000008014147824 */ /* 0x000fe400078e00ff */
[----:B------:R-:W-:-:S03]  /*09c0*/  IMAD.HI.U32 R4, R7, R9, R6 ;  /* 0x0000000907047227 */ /* 0x000fc600078e0006 */
[--C-:B------:R-:W-:Y:S01]  /*09d0*/  LOP3.LUT R146, R20, 0x2, R193.reuse, 0xfe, !PT ;  /* 0x0000000214927812 */ /* 0x100fe200078efec1 */
[----:B------:R-:W-:Y:S01]  /*09e0*/  IMAD.IADD R7, R10, 0x1, R0 ;  /* 0x000000010a077824 */ /* 0x000fe200078e0200 */
[C---:B------:R-:W-:Y:S02]  /*09f0*/  LOP3.LUT R0, R20.reuse, R193, RZ, 0xfc, !PT ;  /* 0x000000c114007212 */ /* 0x040fe400078efcff */
[C---:B------:R-:W-:Y:S01]  /*0a00*/  LOP3.LUT R144, R20.reuse, 0x6, R193, 0xfe, !PT ;  /* 0x0000000614907812 */ /* 0x040fe200078efec1 */
[----:B------:R-:W-:Y:S01]  /*0a10*/  IMAD R147, R7, 0x40, R219 ;  /* 0x0000004007937824 */ /* 0x000fe200078e02db */
[----:B------:R-:W-:Y:S01]  /*0a20*/  LOP3.LUT R143, R20, 0x8, R193, 0xfe, !PT ;  /* 0x00000008148f7812 */ /* 0x000fe200078efec1 */
[----:B------:R-:W-:Y:S01]  /*0a30*/  STL [R1+0x80], R146 ;  /* 0x0000809201007387 */ /* 0x000fe20000100800 */
[----:B------:R-:W-:Y:S02]  /*0a40*/  IABS R12, R0 ;  /* 0x00000000000c7213 */ /* 0x000fe40000000000 */
[----:B------:R-:W-:-:S02]  /*0a50*/  IABS R13, R146 ;  /* 0x00000092000d7213 */ /* 0x000fc40000000000 */
[----:B------:R-:W-:Y:S01]  /*0a60*/  IABS R17, R144 ;  /* 0x0000009000117213 */ /* 0x000fe20000000000 */
[----:B------:R-:W-:Y:S01]  /*0a70*/  IMAD.HI.U32 R6, R4, R12, RZ ;  /* 0x0000000c04067227 */ /* 0x000fe200078e00ff */
[----:B------:R-:W-:Y:S02]  /*0a80*/  IABS R19, R143 ;  /* 0x0000008f00137213 */ /* 0x000fe40000000000 */
[--C-:B------:R-:W-:Y:S01]  /*0a90*/  LOP3.LUT R145, R20, 0x4, R193.reuse, 0xfe, !PT ;  /* 0x0000000414917812 */ /* 0x100fe200078efec1 */
[----:B------:R-:W-:Y:S01]  /*0aa0*/  IMAD.HI.U32 R8, R4, R13, RZ ;  /* 0x0000000d04087227 */ /* 0x000fe200078e00ff */
[--C-:B------:R-:W-:Y:S02]  /*0ab0*/  LOP3.LUT R142, R20, 0xa, R193.reuse, 0xfe, !PT ;  /* 0x0000000a148e7812 */ /* 0x100fe400078efec1 */
[----:B------:R-:W-:Y:S01]  /*0ac0*/  IABS R15, R145 ;  /* 0x00000091000f7213 */ /* 0x000fe20000000000 */
[----:B------:R-:W-:Y:S01]  /*0ad0*/  IMAD.HI.U32 R10, R4, R17, RZ ;  /* 0x00000011040a7227 */ /* 0x000fe200078e00ff */
[C-C-:B------:R-:W-:Y:S01]  /*0ae0*/  LOP3.LUT R141, R20.reuse, 0xc, R193.reuse, 0xfe, !PT ;  /* 0x0000000c148d7812 */ /* 0x140fe200078efec1 */
[----:B------:R-:W-:Y:S01]  /*0af0*/  STL [R1+0x7c], R145 ;  /* 0x00007c9101007387 */ /* 0x000fe20000100800 */
[--C-:B------:R-:W-:Y:S01]  /*0b00*/  LOP3.LUT R140, R20, 0xe, R193.reuse, 0xfe, !PT ;  /* 0x0000000e148c7812 */ /* 0x100fe200078efec1 */
[----:B------:R-:W-:Y:S01]  /*0b10*/  IMAD.HI.U32 R11, R4, R19, RZ ;  /* 0x00000013040b7227 */ /* 0x000fe200078e00ff */
[C-C-:B------:R-:W-:Y:S01]  /*0b20*/  LOP3.LUT R139, R20.reuse, 0x10, R193.reuse, 0xfe, !PT ;  /* 0x00000010148b7812 */ /* 0x140fe200078efec1 */
[----:B------:R-:W-:Y:S01]  /*0b30*/  STL [R1+0x8], R144 ;  /* 0x0000089001007387 */ /* 0x000fe20000100800 */
[C---:B------:R-:W-:Y:S01]  /*0b40*/  LOP3.LUT R138, R20.reuse, 0x12, R193, 0xfe, !PT ;  /* 0x00000012148a7812 */ /* 0x040fe200078efec1 */
[----:B------:R-:W-:Y:S01]  /*0b50*/  IMAD.MOV R6, RZ, RZ, -R6 ;  /* 0x000000ffff067224 */ /* 0x000fe200078e0a06 */
[----:B------:R-:W-:Y:S01]  /*0b60*/  IABS R21, R140 ;  /* 0x0000008c00157213 */ /* 0x000fe20000000000 */
[----:B------:R-:W-:Y:S01]  /*0b70*/  IMAD.MOV R14, RZ, RZ, -R8 ;  /* 0x000000ffff0e7224 */ /* 0x000fe200078e0a08 */
[----:B------:R-:W-:Y:S01]  /*0b80*/  IABS R25, R139 ;  /* 0x0000008b00197213 */ /* 0x000fe20000000000 */
[----:B------:R-:W-:Y:S01]  /*0b90*/  IMAD.MOV R18, RZ, RZ, -R10 ;  /* 0x000000ffff127224 */ /* 0x000fe200078e0a0a */
[----:B------:R-:W-:Y:S01]  /*0ba0*/  IABS R27, R138 ;  /* 0x0000008a001b7213 */ /* 0x000fe20000000000 */
[----:B------:R-:W-:Y:S01]  /*0bb0*/  IMAD.MOV R24, RZ, RZ, -R11 ;  /* 0x000000ffff187224 */ /* 0x000fe200078e0a0b */
[C-C-:B------:R-:W-:Y:S01]  /*0bc0*/  LOP3.LUT R137, R20.reuse, 0x14, R193.reuse, 0xfe, !PT ;  /* 0x0000001414897812 */ /* 0x140fe200078efec1 */
[C---:B------:R-:W-:Y:S01]  /*0bd0*/  IMAD R8, R3.reuse, R6, R12 ;  /* 0x0000000603087224 */ /* 0x040fe200078e020c */
[--C-:B------:R-:W-:Y:S01]  /*0be0*/  LOP3.LUT R131, R20, 0x1a, R193.reuse, 0xfe, !PT ;  /* 0x0000001a14837812 */ /* 0x100fe200078efec1 */
[----:B------:R-:W-:Y:S01]  /*0bf0*/  IMAD.HI.U32 R9, R4, R15, RZ ;  /* 0x0000000f04097227 */ /* 0x000fe200078e00ff */
[C---:B------:R-:W-:Y:S01]  /*0c00*/  LOP3.LUT R127, R20.reuse, 0x1e, R193, 0xfe, !PT ;  /* 0x0000001e147f7812 */ /* 0x040fe200078efec1 */
[----:B------:R-:W-:Y:S01]  /*0c10*/  STL [R1+0x4], R143 ;  /* 0x0000048f01007387 */ /* 0x000fe20000100800 */
[----:B------:R-:W-:Y:S01]  /*0c20*/  IABS R36, R131 ;  /* 0x0000008300247213 */ /* 0x000fe20000000000 */
[C---:B------:R-:W-:Y:S01]  /*0c30*/  IMAD R6, R3.reuse, R14, R13 ;  /* 0x0000000e03067224 */ /* 0x040fe200078e020d */
[----:B------:R-:W-:Y:S01]  /*0c40*/  LOP3.LUT R123, R20, 0x24, R193, 0xfe, !PT ;  /* 0x00000024147b7812 */ /* 0x000fe200078efec1 */
[C---:B------:R-:W-:Y:S01]  /*0c50*/  IMAD R12, R3.reuse, R18, R17 ;  /* 0x00000012030c7224 */ /* 0x040fe200078e0211 */
[----:B------:R-:W-:Y:S01]  /*0c60*/  IABS R17, R142 ;  /* 0x0000008e00117213 */ /* 0x000fe20000000000 */
[C---:B------:R-:W-:Y:S01]  /*0c70*/  IMAD R14, R3.reuse, R24, R19 ;  /* 0x00000018030e7224 */ /* 0x040fe200078e0213 */
[----:B------:R-:W-:Y:S01]  /*0c80*/  IABS R19, R141 ;  /* 0x0000008d00137213 */ /* 0x000fe20000000000 */
[----:B------:R-:W-:Y:S01]  /*0c90*/  IMAD.MOV R16, RZ, RZ, -R9 ;  /* 0x000000ffff107224 */ /* 0x000fe200078e0a09 */
[----:B------:R-:W-:Y:S01]  /*0ca0*/  IABS R40, R127 ;  /* 0x0000007f00287213 */ /* 0x000fe20000000000 */
[----:B------:R-:W-:Y:S01]  /*0cb0*/  IMAD.HI.U32 R9, R4, R17, RZ ;  /* 0x0000001104097227 */ /* 0x000fe200078e00ff */
[--C-:B------:R-:W-:Y:S01]  /*0cc0*/  LOP3.LUT R133, R20, 0x18, R193.reuse, 0xfe, !PT ;  /* 0x0000001814857812 */ /* 0x100fe200078efec1 */
[----:B------:R-:W-:Y:S01]  /*0cd0*/  STL [R1+0x78], R142 ;  /* 0x0000788e01007387 */ /* 0x000fe20000100800 */
[----:B------:R-:W-:Y:S01]  /*0ce0*/  IABS R46, R123 ;  /* 0x0000007b002e7213 */ /* 0x000fe20000000000 */
[----:B------:R-:W-:Y:S01]  /*0cf0*/  IMAD.HI.U32 R11, R4, R19, RZ ;  /* 0x00000013040b7227 */ /* 0x000fe200078e00ff */
[----:B------:R-:W-:Y:S01]  /*0d00*/  IABS R34, R133 ;  /* 0x0000008500227213 */ /* 0x000fe20000000000 */
[----:B------:R-:W-:Y:S01]  /*0d10*/  STL [R1+0x74], R141 ;  /* 0x0000748d01007387 */ /* 0x000fe20000100800 */
[C---:B------:R-:W-:Y:S01]  /*0d20*/  LOP3.LUT R49, R20.reuse, 0x28, R193, 0xfe, !PT ;  /* 0x0000002814317812 */ /* 0x040fe200078efec1 */
[C---:B------:R-:W-:Y:S01]  /*0d30*/  IMAD R10, R3.reuse, R16, R15 ;  /* 0x00000010030a7224 */ /* 0x040fe200078e020f */
[--C-:B------:R-:W-:Y:S01]  /*0d40*/  LOP3.LUT R51, R20, 0x2e, R193.reuse, 0xfe, !PT ;  /* 0x0000002e14337812 */ /* 0x100fe200078efec1 */
[----:B------:R-:W-:Y:S01]  /*0d50*/  IMAD.HI.U32 R13, R4, R21, RZ ;  /* 0x00000015040d7227 */ /* 0x000fe200078e00ff */
[----:B------:R-:W-:Y:S01]  /*0d60*/  IABS R50, R49 ;  /* 0x0000003100327213 */ /* 0x000fe20000000000 */
[----:B------:R-:W-:Y:S01]  /*0d70*/  STL [R1+0x70], R140 ;  /* 0x0000708c01007387 */ /* 0x000fe20000100800 */
[--C-:B------:R-:W-:Y:S01]  /*0d80*/  LOP3.LUT R125, R20, 0x22, R193.reuse, 0xfe, !PT ;  /* 0x00000022147d7812 */ /* 0x100fe200078efec1 */
[C---:B------:R-:W-:Y:S01]  /*0d90*/  IMAD.HI.U32 R15, R4.reuse, R25, RZ ;  /* 0x00000019040f7227 */ /* 0x040fe200078e00ff */
[----:B------:R-:W-:Y:S01]  /*0da0*/  IABS R56, R51 ;  /* 0x0000003300387213 */ /* 0x000fe20000000000 */
[----:B------:R-:W-:Y:S01]  /*0db0*/  STL [R1+0x6c], R139 ;  /* 0x00006c8b01007387 */ /* 0x000fe20000100800 */
[----:B------:R-:W-:Y:S01]  /*0dc0*/  IABS R44, R125 ;  /* 0x0000007d002c7213 */ /* 0x000fe20000000000 */
[----:B------:R-:W-:Y:S01]  /*0dd0*/  IMAD.HI.U32 R16, R4, R27, RZ ;  /* 0x0000001b04107227 */ /* 0x000fe200078e00ff */
[C-C-:B------:R-:W-:Y:S01]  /*0de0*/  LOP3.LUT R117, R20.reuse, 0x32, R193.reuse, 0xfe, !PT ;  /* 0x0000003214757812 */ /* 0x140fe200078efec1 */
[----:B------:R-:W-:Y:S01]  /*0df0*/  STL [R1+0x68], R138 ;  /* 0x0000688a01007387 */ /* 0x000fe20000100800 */
[----:B------:R-:W-:Y:S01]  /*0e00*/  LOP3.LUT R119, R20, 0x2c, R193, 0xfe, !PT ;  /* 0x0000002c14777812 */ /* 0x000fe200078efec1 */
[----:B------:R-:W-:Y:S01]  /*0e10*/  IMAD.MOV R18, RZ, RZ, -R9 ;  /* 0x000000ffff127224 */ /* 0x000fe200078e0a09 */
[----:B------:R-:W-:Y:S01]  /*0e20*/  IABS R60, R117 ;  /* 0x00000075003c7213 */ /* 0x000fe20000000000 */
[----:B------:R-:W-:Y:S01]  /*0e30*/  IMAD.MOV R24, RZ, RZ, -R11 ;  /* 0x000000ffff187224 */ /* 0x000fe200078e0a0b */
[----:B------:R-:W-:Y:S01]  /*0e40*/  IABS R54, R119 ;  /* 0x0000007700367213 */ /* 0x000fe20000000000 */
[----:B------:R-:W-:Y:S01]  /*0e50*/  IMAD.MOV R26, RZ, RZ, -R13 ;  /* 0x000000ffff1a7224 */ /* 0x000fe200078e0a0d */
[----:B------:R-:W-:Y:S01]  /*0e60*/  LOP3.LUT R107, R0, 0x42, RZ, 0xfc, !PT ;  /* 0x00000042006b7812 */ /* 0x000fe200078efcff */
[----:B------:R-:W-:Y:S01]  /*0e70*/  IMAD.MOV R28, RZ, RZ, -R15 ;  /* 0x000000ffff1c7224 */ /* 0x000fe200078e0a0f */
[----:B------:R-:W-:Y:S01]  /*0e80*/  LOP3.LUT R55, R20, 0x36, R193, 0xfe, !PT ;  /* 0x0000003614377812 */ /* 0x000fe200078efec1 */
[----:B------:R-:W-:Y:S01]  /*0e90*/  IMAD.MOV R30, RZ, RZ, -R16 ;  /* 0x000000ffff1e7224 */ /* 0x000fe200078e0a10 */
[----:B------:R-:W-:Y:S01]  /*0ea0*/  IABS R76, R107 ;  /* 0x0000006b004c7213 */ /* 0x000fe20000000000 */
[C---:B------:R-:W-:Y:S01]  /*0eb0*/  IMAD R16, R3.reuse, R18, R17 ;  /* 0x0000001203107224 */ /* 0x040fe200078e0211 */
[----:B------:R-:W-:Y:S01]  /*0ec0*/  IABS R64, R55 ;  /* 0x0000003700407213 */ /* 0x000fe20000000000 */
[C---:B------:R-:W-:Y:S01]  /*0ed0*/  IMAD R18, R3.reuse, R24, R19 ;  /* 0x0000001803127224 */ /* 0x040fe200078e0213 */
[C---:B------:R-:W-:Y:S01]  /*0ee0*/  LOP3.LUT R95, R0.reuse, 0x4c, RZ, 0xfc, !PT ;  /* 0x0000004c005f7812 */ /* 0x040fe200078efcff */
[C---:B------:R-:W-:Y:S01]  /*0ef0*/  IMAD R24, R3.reuse, R26, R21 ;  /* 0x0000001a03187224 */ /* 0x040fe200078e0215 */
[----:B------:R-:W-:Y:S01]  /*0f00*/  LOP3.LUT R109, R0, 0x40, RZ, 0xfc, !PT ;  /* 0x00000040006d7812 */ /* 0x000fe200078efcff */
[C---:B------:R-:W-:Y:S01]  /*0f10*/  IMAD R26, R3.reuse, R28, R25 ;  /* 0x0000001c031a7224 */ /* 0x040fe200078e0219 */
[----:B------:R-:W-:Y:S01]  /*0f20*/  IABS R86, R95 ;  /* 0x0000005f00567213 */ /* 0x000fe20000000000 */
[----:B------:R-:W-:Y:S01]  /*0f30*/  IMAD R28, R3, R30, R27 ;  /* 0x0000001e031c7224 */ /* 0x000fe200078e021b */
[----:B------:R-:W-:Y:S01]  /*0f40*/  IABS R30, R137 ;  /* 0x00000089001e7213 */ /* 0x000fe20000000000 */
[----:B------:R-:W-:Y:S01]  /*0f50*/  IMAD.HI.U32 R15, R4, R36, RZ ;  /* 0x00000024040f7227 */ /* 0x000fe200078e00ff */
[----:B------:R-:W-:Y:S01]  /*0f60*/  IABS R74, R109 ;  /* 0x0000006d004a7213 */ /* 0x000fe20000000000 */
[----:B------:R-:W-:Y:S01]  /*0f70*/  STL [R1+0x64], R137 ;  /* 0x0000648901007387 */ /* 0x000fe20000100800 */
[----:B------:R-:W-:Y:S01]  /*0f80*/  LOP3.LUT R85, R0, 0x56, RZ, 0xfc, !PT ;  /* 0x0000005600557812 */ /* 0x000fe200078efcff */
[----:B------:R-:W-:Y:S01]  /*0f90*/  IMAD.HI.U32 R9, R4, R30, RZ ;  /* 0x0000001e04097227 */ /* 0x000fe200078e00ff */
[----:B------:R-:W-:-:S02]  /*0fa0*/  LOP3.LUT R97, R0, 0x4a, RZ, 0xfc, !PT ;  /* 0x0000004a00617812 */ /* 0x000fc400078efcff */
[----:B------:R-:W-:Y:S01]  /*0fb0*/  IABS R96, R85 ;  /* 0x0000005500607213 */ /* 0x000fe20000000000 */
[----:B------:R-:W-:Y:S01]  /*0fc0*/  IMAD.MOV R9, RZ, RZ, -R9 ;  /* 0x000000ffff097224 */ /* 0x000fe200078e0a09 */
[----:B------:R-:W-:Y:S01]  /*0fd0*/  IABS R84, R97 ;  /* 0x0000006100547213 */ /* 0x000fe20000000000 */
[----:B------:R-:W-:Y:S01]  /*0fe0*/  IMAD.MOV R15, RZ, RZ, -R15 ;  /* 0x000000ffff0f7224 */ /* 0x000fe200078e0a0f */
[C---:B------:R-:W-:Y:S01]  /*0ff0*/  LOP3.LUT R75, R0.reuse, 0x60, RZ, 0xfc, !PT ;  /* 0x00000060004b7812 */ /* 0x040fe200078efcff */
[C---:B------:R-:W-:Y:S01]  /*1000*/  IMAD R30, R3.reuse, R9, R30 ;  /* 0x00000009031e7224 */ /* 0x040fe200078e021e */
[----:B------:R-:W-:Y:S01]  /*1010*/  LOP3.LUT R87, R0, 0x54, RZ, 0xfc, !PT ;  /* 0x0000005400577812 */ /* 0x000fe200078efcff */
[----:B------:R-:W-:Y:S01]  /*1020*/  IMAD.HI.U32 R9, R4, R40, RZ ;  /* 0x0000002804097227 */ /* 0x000fe200078e00ff */
[----:B------:R-:W-:Y:S02]  /*1030*/  IABS R106, R75 ;  /* 0x0000004b006a7213 */ /* 0x000fe40000000000 */
[----:B------:R-:W-:Y:S01]  /*1040*/  IABS R94, R87 ;  /* 0x00000057005e7213 */ /* 0x000fe20000000000 */
[----:B------:R-:W-:Y:S01]  /*1050*/  IMAD R36, R3, R15, R36 ;  /* 0x0000000f03247224 */ /* 0x000fe200078e0224 */
[----:B------:R-:W-:Y:S01]  /*1060*/  LOP3.LUT R65, R0, 0x6a, RZ, 0xfc, !PT ;  /* 0x0000006a00417812 */ /* 0x000fe200078efcff */
[----:B------:R-:W-:Y:S01]  /*1070*/  IMAD.HI.U32 R15, R4, R46, RZ ;  /* 0x0000002e040f7227 */ /* 0x000fe200078e00ff */
[----:B------:R-:W-:-:S02]  /*1080*/  LOP3.LUT R77, R0, 0x5e, RZ, 0xfc, !PT ;  /* 0x0000005e004d7812 */ /* 0x000fc400078efcff */
[----:B------:R-:W-:Y:S01]  /*1090*/  IABS R116, R65 ;  /* 0x0000004100747213 */ /* 0x000fe20000000000 */
[----:B------:R-:W-:Y:S01]  /*10a0*/  IMAD.MOV R9, RZ, RZ, -R9 ;  /* 0x000000ffff097224 */ /* 0x000fe200078e0a09 */
[----:B------:R-:W-:Y:S01]  /*10b0*/  IABS R104, R77 ;  /* 0x0000004d00687213 */ /* 0x000fe20000000000 */
[----:B------:R-:W-:Y:S01]  /*10c0*/  IMAD.HI.U32 R13, R4, R34, RZ ;  /* 0x00000022040d7227 */ /* 0x000fe200078e00ff */
[C---:B------:R-:W-:Y:S02]  /*10d0*/  LOP3.LUT R67, R0.reuse, 0x68, RZ, 0xfc, !PT ;  /* 0x0000006800437812 */ /* 0x040fe400078efcff */
[C---:B------:R-:W-:Y:S01]  /*10e0*/  LOP3.LUT R39, R0.reuse, 0x74, RZ, 0xfc, !PT ;  /* 0x0000007400277812 */ /* 0x040fe200078efcff */
[----:B------:R-:W-:Y:S01]  /*10f0*/  IMAD.MOV R15, RZ, RZ, -R15 ;  /* 0x000000ffff0f7224 */ /* 0x000fe200078e0a0f */
[----:B------:R-:W-:Y:S01]  /*1100*/  IABS R114, R67 ;  /* 0x0000004300727213 */ /* 0x000fe20000000000 */
[C---:B------:R-:W-:Y:S01]  /*1110*/  IMAD R40, R3.reuse, R9, R40 ;  /* 0x0000000903287224 */ /* 0x040fe200078e0228 */
[----:B------:R-:W-:Y:S01]  /*1120*/  IABS R126, R39 ;  /* 0x00000027007e7213 */ /* 0x000fe20000000000 */
[----:B------:R-:W-:Y:S01]  /*1130*/  IMAD.MOV R13, RZ, RZ, -R13 ;  /* 0x000000ffff0d7224 */ /* 0x000fe200078e0a0d */
[----:B------:R-:W-:Y:S01]  /*1140*/  LOP3.LUT R31, R0, 0x7e, RZ, 0xfc, !PT ;  /* 0x0000007e001f7812 */ /* 0x000fe200078efcff */
[----:B------:R-:W-:Y:S01]  /*1150*/  IMAD.HI.U32 R9, R4, R50, RZ ;  /* 0x0000003204097227 */ /* 0x000fe200078e00ff */
[----:B------:R-:W-:-:S02]  /*1160*/  ISETP.GT.U32.AND P1, PT, R3, R8, PT ;  /* 0x000000080300720c */ /* 0x000fc40003f24070 */
[----:B------:R-:W-:Y:S01]  /*1170*/  IABS R136, R31 ;  /* 0x0000001f00887213 */ /* 0x000fe20000000000 */
[C---:B------:R-:W-:Y:S01]  /*1180*/  IMAD R46, R3.reuse, R15, R46 ;  /* 0x0000000f032e7224 */ /* 0x040fe200078e022e */
[C---:B------:R-:W-:Y:S01]  /*1190*/  ISETP.GT.U32.AND P2, PT, R3.reuse, R6, PT ;  /* 0x000000060300720c */ /* 0x040fe20003f44070 */
[C---:B------:R-:W-:Y:S01]  /*11a0*/  IMAD R34, R3.reuse, R13, R34 ;  /* 0x0000000d03227224 */ /* 0x040fe200078e0222 */
[--C-:B------:R-:W-:Y:S01]  /*11b0*/  LOP3.LUT R135, R20, 0x16, R193.reuse, 0xfe, !PT ;  /* 0x0000001614877812 */ /* 0x100fe200078efec1 */
[----:B------:R-:W-:Y:S01]  /*11c0*/  IMAD.HI.U32 R15, R4, R56, RZ ;  /* 0x00000038040f7227 */ /* 0x000fe200078e00ff */
[C---:B------:R-:W-:Y:S02]  /*11d0*/  ISETP.GT.U32.AND P4, PT, R3.reuse, R16, PT ;  /* 0x000000100300720c */ /* 0x040fe40003f84070 */
[----:B------:R-:W-:Y:S01]  /*11e0*/  LOP3.LUT R129, R20, 0x1c, R193, 0xfe, !PT ;  /* 0x0000001c14817812 */ /* 0x000fe200078efec1 */
[----:B------:R-:W-:Y:S01]  /*11f0*/  IMAD.MOV R9, RZ, RZ, -R9 ;  /* 0x000000ffff097224 */ /* 0x000fe200078e0a09 */
[----:B------:R-:W-:Y:S01]  /*1200*/  IABS R32, R135 ;  /* 0x0000008700207213 */ /* 0x000fe20000000000 */
[----:B------:R-:W-:Y:S01]  /*1210*/  IMAD.HI.U32 R13, R4, R44, RZ ;  /* 0x0000002c040d7227 */ /* 0x000fe200078e00ff */
[----:B------:R-:W-:Y:S01]  /*1220*/  IABS R38, R129 ;  /* 0x0000008100267213 */ /* 0x000fe20000000000 */
[----:B------:R-:W-:Y:S01]  /*1230*/  STL [R1+0x60], R135 ;  /* 0x0000608701007387 */ /* 0x000fe20000100800 */
[C---:B------:R-:W-:Y:S01]  /*1240*/  ISETP.GT.U32.AND P5, PT, R3.reuse, R14, PT ;  /* 0x0000000e0300720c */ /* 0x040fe20003fa4070 */
[----:B------:R-:W-:Y:S01]  /*1250*/  IMAD.MOV R15, RZ, RZ, -R15 ;  /* 0x000000ffff0f7224 */ /* 0x000fe200078e0a0f */
[C-C-:B------:R-:W-:Y:S01]  /*1260*/  LOP3.LUT R45, R20.reuse, 0x20, R193.reuse, 0xfe, !PT ;  /* 0x00000020142d7812 */ /* 0x140fe200078efec1 */
[C---:B------:R-:W-:Y:S01]  /*1270*/  IMAD R50, R3.reuse, R9, R50 ;  /* 0x0000000903327224 */ /* 0x040fe200078e0232 */
[----:B------:R-:W-:Y:S01]  /*1280*/  LOP3.LUT R47, R20, 0x26, R193, 0xfe, !PT ;  /* 0x00000026142f7812 */ /* 0x000fe200078efec1 */
[----:B------:R-:W-:Y:S01]  /*1290*/  IMAD.MOV R13, RZ, RZ, -R13 ;  /* 0x000000ffff0d7224 */ /* 0x000fe200078e0a0d */
[----:B------:R-:W-:Y:S01]  /*12a0*/  IABS R42, R45 ;  /* 0x0000002d002a7213 */ /* 0x000fe20000000000 */
[----:B------:R-:W-:Y:S01]  /*12b0*/  IMAD.HI.U32 R9, R4, R60, RZ ;  /* 0x0000003c04097227 */ /* 0x000fe200078e00ff */
[----:B------:R-:W-:Y:S01]  /*12c0*/  IABS R48, R47 ;  /* 0x0000002f00307213 */ /* 0x000fe20000000000 */
[----:B------:R-:W-:Y:S01]  /*12d0*/  STL [R1+0x5c], R133 ;  /* 0x00005c8501007387 */ /* 0x000fe20000100800 */
[C-C-:B------:R-:W-:Y:S01]  /*12e0*/  LOP3.LUT R121, R20.reuse, 0x2a, R193.reuse, 0xfe, !PT ;  /* 0x0000002a14797812 */ /* 0x140fe200078efec1 */
[C---:B------:R-:W-:Y:S01]  /*12f0*/  IMAD R56, R3.reuse, R15, R56 ;  /* 0x0000000f03387224 */ /* 0x040fe200078e0238 */
[----:B------:R-:W-:Y:S01]  /*1300*/  LOP3.LUT R53, R20, 0x30, R193, 0xfe, !PT ;  /* 0x0000003014357812 */ /* 0x000fe200078efec1 */
[C---:B------:R-:W-:Y:S01]  /*1310*/  IMAD R44, R3.reuse, R13, R44 ;  /* 0x0000000d032c7224 */ /* 0x040fe200078e022c */
[----:B------:R-:W-:Y:S01]  /*1320*/  IABS R52, R121 ;  /* 0x0000007900347213 */ /* 0x000fe20000000000 */
[----:B------:R-:W-:Y:S01]  /*1330*/  IMAD.MOV R15, RZ, RZ, -R9 ;  /* 0x000000ffff0f7224 */ /* 0x000fe200078e0a09 */
[----:B------:R-:W-:Y:S01]  /*1340*/  IABS R58, R53 ;  /* 0x00000035003a7213 */ /* 0x000fe20000000000 */
[----:B------:R-:W-:Y:S01]  /*1350*/  IMAD.HI.U32 R13, R4, R54, RZ ;  /* 0x00000036040d7227 */ /* 0x000fe200078e00ff */
[C-C-:B------:R-:W-:Y:S01]  /*1360*/  LOP3.LUT R115, R20.reuse, 0x34, R193.reuse, 0xfe, !PT ;  /* 0x0000003414737812 */ /* 0x140fe200078efec1 */
[----:B------:R-:W-:Y:S01]  /*1370*/  STL [R1+0x58], R131 ;  /* 0x0000588301007387 */ /* 0x000fe20000100800 */
        /* <DEDUP_REMOVED lines=14> */
[----:B------:R-:W-:Y:S01]  /*1460*/  LOP3.LUT R59, R20, 0x3e, R193, 0xfe, !PT ;  /* 0x0000003e143b7812 */ /* 0x000fe200078efec1 */
[----:B------:R-:W-:Y:S01]  /*1470*/  STL [R1+0x50], R127 ;  /* 0x0000507f01007387 */ /* 0x000fe20000100800 */
[C---:B------:R-:W-:Y:S01]  /*1480*/  LOP3.LUT R105, R0.reuse, 0x44, RZ, 0xfc, !PT ;  /* 0x0000004400697812 */ /* 0x040fe200078efcff */
[C---:B------:R-:W-:Y:S01]  /*1490*/  IMAD R76, R3.reuse, R15, R76 ;  /* 0x0000000f034c7224 */ /* 0x040fe200078e024c */
[----:B------:R-:W-:Y:S01]  /*14a0*/  LOP3.LUT R103, R0, 0x46, RZ, 0xfc, !PT ;  /* 0x0000004600677812 */ /* 0x000fe200078efcff */
[----:B------:R-:W-:Y:S01]  /*14b0*/  IMAD.MOV R13, RZ, RZ, -R13 ;  /* 0x000000ffff0d7224 */ /* 0x000fe200078e0a0d */
[----:B------:R-:W-:Y:S01]  /*14c0*/  IABS R72, R59 ;  /* 0x0000003b00487213 */ /* 0x000fe20000000000 */
[----:B------:R-:W-:Y:S01]  /*14d0*/  IMAD.HI.U32 R15, R4, R86, RZ ;  /* 0x00000056040f7227 */ /* 0x000fe200078e00ff */
[----:B------:R-:W-:Y:S01]  /*14e0*/  IABS R78, R105 ;  /* 0x00000069004e7213 */ /* 0x000fe20000000000 */
[----:B------:R-:W-:Y:S01]  /*14f0*/  STL [R1+0x4c], R45 ;  /* 0x00004c2d01007387 */ /* 0x000fe20000100800 */
[----:B------:R-:W-:Y:S01]  /*1500*/  IABS R80, R103 ;  /* 0x0000006700507213 */ /* 0x000fe20000000000 */
[C---:B------:R-:W-:Y:S01]  /*1510*/  IMAD R64, R3.reuse, R13, R64 ;  /* 0x0000000d03407224 */ /* 0x040fe200078e0240 */
[C---:B------:R-:W-:Y:S01]  /*1520*/  LOP3.LUT R99, R0.reuse, 0x48, RZ, 0xfc, !PT ;  /* 0x0000004800637812 */ /* 0x040fe200078efcff */
[----:B------:R-:W-:Y:S01]  /*1530*/  IMAD.MOV R15, RZ, RZ, -R15 ;  /* 0x000000ffff0f7224 */ /* 0x000fe200078e0a0f */
[----:B------:R-:W-:Y:S01]  /*1540*/  LOP3.LUT R93, R0, 0x4e, RZ, 0xfc, !PT ;  /* 0x0000004e005d7812 */ /* 0x000fe200078efcff */
        /* <DEDUP_REMOVED lines=11> */
[----:B------:R-:W-:Y:S01]  /*1600*/  LOP3.LUT R91, R0, 0x50, RZ, 0xfc, !PT ;  /* 0x00000050005b7812 */ /* 0x000fe200078efcff */
[C---:B------:R-:W-:Y:S01]  /*1610*/  IMAD R74, R3.reuse, R13, R74 ;  /* 0x0000000d034a7224 */ /* 0x040fe200078e024a */
[----:B------:R-:W-:Y:S01]  /*1620*/  IABS R98, R83 ;  /* 0x0000005300627213 */ /* 0x000fe20000000000 */
[----:B------:R-:W-:Y:S01]  /*1630*/  IMAD.MOV R15, RZ, RZ, -R15 ;  /* 0x000000ffff0f7224 */ /* 0x000fe200078e0a0f */
[----:B------:R-:W-:Y:S01]  /*1640*/  IABS R90, R91 ;  /* 0x0000005b005a7213 */ /* 0x000fe20000000000 */
[----:B------:R-:W-:Y:S01]  /*1650*/  IMAD.HI.U32 R13, R4, R84, RZ ;  /* 0x00000054040d7227 */ /* 0x000fe200078e00ff */
[C---:B------:R-:W-:Y:S01]  /*1660*/  LOP3.LUT R79, R0.reuse, 0x5c, RZ, 0xfc, !PT ;  /* 0x0000005c004f7812 */ /* 0x040fe200078efcff */
[----:B------:R-:W-:Y:S01]  /*1670*/  STL [R1+0x40], R47 ;  /* 0x0000402f01007387 */ /* 0x000fe20000100800 */
[C---:B------:R-:W-:Y:S01]  /*1680*/  LOP3.LUT R81, R0.reuse, 0x5a, RZ, 0xfc, !PT ;  /* 0x0000005a00517812 */ /* 0x040fe200078efcff */
[C---:B------:R-:W-:Y:S01]  /*1690*/  IMAD R96, R3.reuse, R15, R96 ;  /* 0x0000000f03607224 */ /* 0x040fe200078e0260 */
[----:B------:R-:W-:Y:S01]  /*16a0*/  IABS R102, R79 ;  /* 0x0000004f00667213 */ /* 0x000fe20000000000 */
        /* <DEDUP_REMOVED lines=21> */
[C---:B------:R-:W-:Y:S01]  /*1800*/  LOP3.LUT R41, R0.reuse, 0x72, RZ, 0xfc, !PT ;  /* 0x0000007200297812 */ /* 0x040fe200078efcff */
[C---:B------:R-:W-:Y:S01]  /*1810*/  IMAD R94, R3.reuse, R13, R94 ;  /* 0x0000000d035e7224 */ /* 0x040fe200078e025e */
[----:B------:R-:W-:Y:S01]  /*1820*/  IABS R122, R43 ;  /* 0x0000002b007a7213 */ /* 0x000fe20000000000 */
[----:B------:R-:W-:Y:S01]  /*1830*/  IMAD.MOV R15, RZ, RZ, -R15 ;  /* 0x000000ffff0f7224 */ /* 0x000fe200078e0a0f */
[----:B------:R-:W-:Y:S01]  /*1840*/  LOP3.LUT R37, R0, 0x76, RZ, 0xfc, !PT ;  /* 0x0000007600257812 */ /* 0x000fe200078efcff */
[----:B------:R-:W-:Y:S01]  /*1850*/  IMAD.HI.U32 R13, R4, R104, RZ ;  /* 0x00000068040d7227 */ /* 0x000fe200078e00ff */
[----:B------:R-:W-:Y:S01]  /*1860*/  LOP3.LUT R63, R0, 0x6c, RZ, 0xfc, !PT ;  /* 0x0000006c003f7812 */ /* 0x000fe200078efcff */
[----:B------:R-:W-:Y:S01]  /*1870*/  STL [R1+0x30], R51 ;  /* 0x0000303301007387 */ /* 0x000fe20000100800 */
[----:B------:R-:W-:Y:S01]  /*1880*/  IABS R124, R41 ;  /* 0x00000029007c7213 */ /* 0x000fe20000000000 */
[C---:B------:R-:W-:Y:S01]  /*1890*/  IMAD R116, R3.reuse, R15, R116 ;  /* 0x0000000f03747224 */ /* 0x040fe200078e0274 */
[----:B------:R-:W-:Y:S01]  /*18a0*/  IABS R15, R147 ;  /* 0x00000093000f7213 */ /* 0x000fe20000000000 */
[----:B------:R-:W-:Y:S01]  /*18b0*/  IMAD.MOV R13, RZ, RZ, -R13 ;  /* 0x000000ffff0d7224 */ /* 0x000fe200078e0a0d */
[----:B------:R-:W-:Y:S01]  /*18c0*/  IABS R128, R37 ;  /* 0x0000002500807213 */ /* 0x000fe20000000000 */
[----:B------:R-:W-:Y:S01]  /*18d0*/  @!P1 IMAD.IADD R8, R8, 0x1, -R3 ;  /* 0x0000000108089824 */ /* 0x000fe200078e0a03 */
[----:B------:R-:W-:Y:S01]  /*18e0*/  IABS R118, R63 ;  /* 0x0000003f00767213 */ /* 0x000fe20000000000 */
[C---:B------:R-:W-:Y:S01]  /*18f0*/  IMAD R104, R3.reuse, R13, R104 ;  /* 0x0000000d03687224 */ /* 0x040fe200078e0268 */
[----:B------:R-:W-:Y:S01]  /*1900*/  LOP3.LUT R35, R0, 0x78, RZ, 0xfc, !PT ;  /* 0x0000007800237812 */ /* 0x000fe200078efcff */
[----:B------:R-:W-:Y:S01]  /*1910*/  IMAD.HI.U32 R13, R4, R114, RZ ;  /* 0x00000072040d7227 */ /* 0x000fe200078e00ff */
[----:B------:R-:W-:Y:S01]  /*1920*/  ISETP.GT.U32.AND P3, PT, R3, R8, PT ;  /* 0x000000080300720c */ /* 0x000fe20003f64070 */
[----:B------:R-:W-:Y:S01]  /*1930*/  STL [R1+0x2c], R53 ;  /* 0x00002c3501007387 */ /* 0x000fe20000100800 */
[C---:B------:R-:W-:Y:S01]  /*1940*/  LOP3.LUT R33, R0.reuse, 0x7a, RZ, 0xfc, !PT ;  /* 0x0000007a00217812 */ /* 0x040fe200078efcff */
[----:B------:R-:W-:Y:S01]  /*1950*/  IMAD.HI.U32 R5, R5, R15, RZ ;  /* 0x0000000f05057227 */ /* 0x000fe200078e00ff */
[----:B------:R-:W-:Y:S01]  /*1960*/  LOP3.LUT R29, R0, 0x7c, RZ, 0xfc, !PT ;  /* 0x0000007c001d7812 */ /* 0x000fe200078efcff */
[----:B------:R-:W-:Y:S01]  /*1970*/  STL [R1+0x28], R117 ;  /* 0x0000287501007387 */ /* 0x000fe20000100800 */
[----:B------:R-:W-:Y:S01]  /*1980*/  IABS R130, R35 ;  /* 0x0000002300827213 */ /* 0x000fe20000000000 */
[----:B------:R-:W-:Y:S01]  /*1990*/  IMAD.MOV R13, RZ, RZ, -R13 ;  /* 0x000000ffff0d7224 */ /* 0x000fe200078e0a0d */
[----:B------:R-:W-:Y:S01]  /*19a0*/  IABS R132, R33 ;  /* 0x0000002100847213 */ /* 0x000fe20000000000 */
[----:B------:R-:W-:Y:S01]  /*19b0*/  IMAD.MOV R5, RZ, RZ, -R5 ;  /* 0x000000ffff057224 */ /* 0x000fe200078e0a05 */
[----:B------:R-:W-:Y:S01]  /*19c0*/  IABS R134, R29 ;  /* 0x0000001d00867213 */ /* 0x000fe20000000000 */
[----:B------:R-:W-:Y:S01]  /*19d0*/  IMAD R114, R3, R13, R114 ;  /* 0x0000000d03727224 */ /* 0x000fe200078e0272 */
[----:B------:R-:W-:Y:S01]  /*19e0*/  STL [R1+0x24], R115 ;  /* 0x0000247301007387 */ /* 0x000fe20000100800 */
[----:B------:R-:W-:Y:S01]  /*19f0*/  IMAD R5, R2, R5, R15 ;  /* 0x0000000502057224 */ /* 0x000fe200078e020f */
[----:B------:R-:W1:Y:S01]  /*1a00*/  LDC.64 R20, c[0x0][0x3a8] ;  /* 0x0000ea00ff147b82 */ /* 0x000e620000000a00 */
[----:B------:R-:W-:Y:S01]  /*1a10*/  IMAD.HI.U32 R13, R4, R126, RZ ;  /* 0x0000007e040d7227 */ /* 0x000fe200078e00ff */
[----:B------:R-:W-:Y:S01]  /*1a20*/  STL [R1+0x20], R55 ;  /* 0x0000203701007387 */ /* 0x000fe20000100800 */
[----:B------:R-:W-:-:S02]  /*1a30*/  LOP3.LUT R25, R193, 0x8, RZ, 0xfc, !PT ;  /* 0x00000008c1197812 */ /* 0x000fc400078efcff */
[----:B------:R-:W-:Y:S01]  /*1a40*/  IMAD.MOV R13, RZ, RZ, -R13 ;  /* 0x000000ffff0d7224 */ /* 0x000fe200078e0a0d */
[----:B------:R-:W-:Y:S01]  /*1a50*/  ISETP.GT.U32.AND P0, PT, R2, R5, PT ;  /* 0x000000050200720c */ /* 0x000fe20003f04070 */
[----:B------:R-:W-:Y:S01]  /*1a60*/  @!P2 IMAD.IADD R6, R6, 0x1, -R3 ;  /* 0x000000010606a824 */ /* 0x000fe200078e0a03 */
[C---:B------:R-:W-:Y:S01]  /*1a70*/  ISETP.GT.U32.AND P2, PT, R3.reuse, R10, PT ;  /* 0x0000000a0300720c */ /* 0x040fe20003f44070 */
[C---:B------:R-:W-:Y:S01]  /*1a80*/  IMAD R126, R3.reuse, R13, R126 ;  /* 0x0000000d037e7224 */ /* 0x040fe200078e027e */
[----:B------:R-:W-:Y:S01]  /*1a90*/  STL [R1+0x1c], R57 ;  /* 0x00001c3901007387 */ /* 0x000fe20000100800 */
[C---:B------:R-:W-:Y:S01]  /*1aa0*/  IMAD.HI.U32 R13, R4.reuse, R136, RZ ;  /* 0x00000088040d7227 */ /* 0x040fe200078e00ff */
[----:B------:R-:W-:Y:S02]  /*1ab0*/  ISETP.GT.U32.AND P6, PT, R3, R6, PT ;  /* 0x000000060300720c */ /* 0x000fe40003fc4070 */
[----:B------:R-:W-:Y:S01]  /*1ac0*/  STL [R1+0x18], R113 ;  /* 0x0000187101007387 */ /* 0x000fe20000100800 */
[----:B------:R-:W-:Y:S01]  /*1ad0*/  IMAD.MOV R13, RZ, RZ, -R13 ;  /* 0x000000ffff0d7224 */ /* 0x000fe200078e0a0d */
[----:B------:R-:W-:Y:S01]  /*1ae0*/  LOP3.LUT R15, R193, 0x10, RZ, 0xfc, !PT ;  /* 0x00000010c10f7812 */ /* 0x000fe200078efcff */
[----:B------:R-:W-:Y:S01]  /*1af0*/  IMAD.HI.U32 R11, R4, R32, RZ ;  /* 0x00000020040b7227 */ /* 0x000fe200078e00ff */
[----:B------:R-:W-:Y:S03]  /*1b00*/  STL [R1+0x14], R111 ;  /* 0x0000146f01007387 */ /* 0x000fe60000100800 */
[----:B------:R-:W-:Y:S01]  /*1b10*/  @!P0 IMAD.IADD R5, R5, 0x1, -R2 ;  /* 0x0000000105058824 */ /* 0x000fe200078e0a02 */
[----:B------:R-:W-:Y:S01]  /*1b20*/  STL [R1+0x10], R59 ;  /* 0x0000103b01007387 */ /* 0x000fe20000100800 */
[----:B------:R-:W-:-:S02]  /*1b30*/  IMAD R136, R3, R13, R136 ;  /* 0x0000000d03887224 */ /* 0x000fc400078e0288 */
[--C-:B------:R-:W-:Y:S01]  /*1b40*/  @!P2 IMAD.IADD R10, R10, 0x1, -R3.reuse ;  /* 0x000000010a0aa824 */ /* 0x100fe200078e0a03 */
[----:B------:R-:W-:Y:S01]  /*1b50*/  ISETP.GT.U32.AND P0, PT, R2, R5, PT ;  /* 0x000000050200720c */ /* 0x000fe20003f04070 */
[----:B------:R-:W-:Y:S01]  /*1b60*/  @!P3 IMAD.IADD R8, R8, 0x1, -R3 ;  /* 0x000000010808b824 */ /* 0x000fe200078e0a03 */
[C---:B------:R-:W-:Y:S01]  /*1b70*/  ISETP.GT.U32.AND P1, PT, R3.reuse, R136, PT ;  /* 0x000000880300720c */ /* 0x040fe20003f24070 */
[----:B------:R-:W-:Y:S01]  /*1b80*/  IMAD.HI.U32 R17, R4, R38, RZ ;  /* 0x0000002604117227 */ /* 0x000fe200078e00ff */
[C---:B------:R-:W-:Y:S01]  /*1b90*/  ISETP.GT.U32.AND P2, PT, R3.reuse, R28, PT ;  /* 0x0000001c0300720c */ /* 0x040fe20003f44070 */
[----:B------:R-:W-:Y:S01]  /*1ba0*/  STL [R1+0xc], R109 ;  /* 0x00000c6d01007387 */ /* 0x000fe20000100800 */
[C---:B------:R-:W-:Y:S01]  /*1bb0*/  ISETP.GT.U32.AND P3, PT, R3.reuse, R24, PT ;  /* 0x000000180300720c */ /* 0x040fe20003f64070 */
[----:B------:R-:W-:Y:S02]  /*1bc0*/  IMAD.MOV R11, RZ, RZ, -R11 ;  /* 0x000000ffff0b7224 */ /* 0x000fe400078e0a0b */
[----:B------:R-:W-:Y:S01]  /*1bd0*/  @!P4 IMAD.IADD R16, R16, 0x1, -R3 ;  /* 0x000000011010c824 */ /* 0x000fe200078e0a03 */
[----:B------:R-:W-:Y:S01]  /*1be0*/  ISETP.GT.U32.AND P4, PT, R3, R34, PT ;  /* 0x000000220300720c */ /* 0x000fe20003f84070 */
[----:B------:R-:W-:Y:S01]  /*1bf0*/  IMAD.MOV R17, RZ, RZ, -R17 ;  /* 0x000000ffff117224 */ /* 0x000fe200078e0a11 */
[----:B------:R-:W-:Y:S01]  /*1c00*/  STL [R1+0xc8], R107 ;  /* 0x0000c86b01007387 */ /* 0x000fe20000100800 */
[----:B------:R-:W-:Y:S01]  /*1c10*/  @!P0 IMAD.IADD R5, R5, 0x1, -R2 ;  /* 0x0000000105058824 */ /* 0x000fe200078e0a02 */
[C---:B------:R-:W-:Y:S01]  /*1c20*/  ISETP.GT.U32.AND P0, PT, R3.reuse, R12, PT ;  /* 0x0000000c0300720c */ /* 0x040fe20003f04070 */
[----:B------:R-:W-:Y:S01]  /*1c30*/  @!P1 IMAD.IADD R136, R136, 0x1, -R3 ;  /* 0x0000000188889824 */ /* 0x000fe200078e0a03 */
[C---:B------:R-:W-:Y:S01]  /*1c40*/  ISETP.GT.U32.AND P1, PT, R3.reuse, R18, PT ;  /* 0x000000120300720c */ /* 0x040fe20003f24070 */
[C---:B------:R-:W-:Y:S01]  /*1c50*/  IMAD R32, R3.reuse, R11, R32 ;  /* 0x0000000b03207224 */ /* 0x040fe200078e0220 */
[----:B------:R-:W-:Y:S01]  /*1c60*/  SHF.R.S32.HI R2, RZ, 0x6, R101 ;  /* 0x00000006ff027819 */ /* 0x000fe20000011465 */
[--C-:B------:R-:W-:Y:S01]  /*1c70*/  @!P2 IMAD.IADD R28, R28, 0x1, -R3.reuse ;  /* 0x000000011c1ca824 */ /* 0x100fe200078e0a03 */
[----:B------:R-:W-:Y:S01]  /*1c80*/  STL [R1+0xc4], R105 ;  /* 0x0000c46901007387 */ /* 0x000fe20000100800 */
[C---:B------:R-:W-:Y:S01]  /*1c90*/  IMAD R38, R3.reuse, R17, R38 ;  /* 0x0000001103267224 */ /* 0x040fe200078e0226 */
[----:B------:R-:W-:Y:S01]  /*1ca0*/  SGXT R2, R2, 0x1 ;  /* 0x000000010202781a */ /* 0x000fe20000000200 */
[--C-:B------:R-:W-:Y:S01]  /*1cb0*/  @!P6 IMAD.IADD R6, R6, 0x1, -R3.reuse ;  /* 0x000000010606e824 */ /* 0x100fe200078e0a03 */
[C---:B------:R-:W-:Y:S01]  /*1cc0*/  ISETP.GT.U32.AND P6, PT, R3.reuse, R26, PT ;  /* 0x0000001a0300720c */ /* 0x040fe20003fc4070 */
        /* <DEDUP_REMOVED lines=10> */
[----:B------:R-:W-:Y:S01]  /*1d70*/  IMAD.HI.U32 R11, R4, R42, RZ ;  /* 0x0000002a040b7227 */ /* 0x000fe200078e00ff */
[C---:B------:R-:W-:Y:S01]  /*1d80*/  ISETP.GT.U32.AND P4, PT, R3.reuse, R18, PT ;  /* 0x000000120300720c */ /* 0x040fe20003f84070 */
[----:B------:R-:W-:Y:S02]  /*1d90*/  STL [R1+0x100], R103 ;  /* 0x0001006701007387 */ /* 0x000fe40000100800 */
        /* <DEDUP_REMOVED lines=8> */
[----:B------:R-:W-:Y:S01]  /*1e20*/  @!P5 IMAD.IADD R32, R32, 0x1, -R3 ;  /* 0x000000012020d824 */ /* 0x000fe200078e0a03 */
[C---:B------:R-:W-:Y:S01]  /*1e30*/  ISETP.GT.U32.AND P5, PT, R3.reuse, R16, PT ;  /* 0x000000100300720c */ /* 0x040fe20003fa4070 */
[----:B------:R-:W-:Y:S01]  /*1e40*/  IMAD.MOV R11, RZ, RZ, -R11 ;  /* 0x000000ffff0b7224 */ /* 0x000fe200078e0a0b */
[----:B------:R-:W-:Y:S01]  /*1e50*/  STL [R1+0xfc], R99 ;  /* 0x0000fc6301007387 */ /* 0x000fe20000100800 */
[--C-:B------:R-:W-:Y:S01]  /*1e60*/  @!P3 IMAD.IADD R38, R38, 0x1, -R3.reuse ;  /* 0x000000012626b824 */ /* 0x100fe200078e0a03 */
[C---:B------:R-:W-:Y:S01]  /*1e70*/  ISETP.GT.U32.AND P3, PT, R3.reuse, R26, PT ;  /* 0x0000001a0300720c */ /* 0x040fe20003f64070 */
[C---:B------:R-:W-:Y:S01]  /*1e80*/  IMAD R42, R3.reuse, R11, R42 ;  /* 0x0000000b032a7224 */ /* 0x040fe200078e022a */
[----:B------:R-:W-:Y:S01]  /*1e90*/  STL [R1+0xf8], R97 ;  /* 0x0000f86101007387 */ /* 0x000fe20000100800 */
[--C-:B------:R-:W-:Y:S01]  /*1ea0*/  @!P0 IMAD.IADD R14, R14, 0x1, -R3.reuse ;  /* 0x000000010e0e8824 */ /* 0x100fe200078e0a03 */
[C---:B------:R-:W-:Y:S01]  /*1eb0*/  ISETP.GT.U32.AND P0, PT, R3.reuse, R30, PT ;  /* 0x0000001e0300720c */ /* 0x040fe20003f04070 */
[--C-:B------:R-:W-:Y:S01]  /*1ec0*/  @!P4 IMAD.IADD R18, R18, 0x1, -R3.reuse ;  /* 0x000000011212c824 */ /* 0x100fe200078e0a03 */
[C---:B------:R-:W-:Y:S01]  /*1ed0*/  ISETP.GT.U32.AND P4, PT, R3.reuse, R34, PT ;  /* 0x000000220300720c */ /* 0x040fe20003f84070 */
[--C-:B------:R-:W-:Y:S01]  /*1ee0*/  @!P1 IMAD.IADD R24, R24, 0x1, -R3.reuse ;  /* 0x0000000118189824 */ /* 0x100fe200078e0a03 */
[C---:B------:R-:W-:Y:S01]  /*1ef0*/  ISETP.GT.U32.AND P1, PT, R3.reuse, R36, PT ;  /* 0x000000240300720c */ /* 0x040fe20003f24070 */
[----:B------:R-:W-:Y:S01]  /*1f00*/  IMAD.HI.U32 R17, R4, R48, RZ ;  /* 0x0000003004117227 */ /* 0x000fe200078e00ff */
[----:B------:R-:W-:Y:S03]  /*1f10*/  STL [R1+0xf4], R95 ;  /* 0x0000f45f01007387 */ /* 0x000fe60000100800 */
[----:B------:R-:W-:Y:S01]  /*1f20*/  @!P2 IMAD.IADD R28, R28, 0x1, -R3 ;  /* 0x000000011c1ca824 */ /* 0x000fe200078e0a03 */
[----:B------:R-:W-:Y:S01]  /*1f30*/  ISETP.GT.U32.AND P2, PT, R3, R42, PT ;  /* 0x0000002a0300720c */ /* 0x000fe20003f44070 */
[----:B------:R-:W-:Y:S01]  /*1f40*/  IMAD.MOV R17, RZ, RZ, -R17 ;  /* 0x000000ffff117224 */ /* 0x000fe200078e0a11 */
[----:B------:R-:W-:Y:S01]  /*1f50*/  STL [R1+0xf0], R93 ;  /* 0x0000f05d01007387 */ /* 0x000fe20000100800 */
[----:B------:R-:W-:-:S03]  /*1f60*/  IMAD.HI.U32 R11, R4, R52, RZ ;  /* 0x00000034040b7227 */ /* 0x000fc600078e00ff */
[----:B------:R-:W-:Y:S01]  /*1f70*/  STL [R1+0xec], R91 ;  /* 0x0000ec5b01007387 */ /* 0x000fe20000100800 */
[--C-:B------:R-:W-:Y:S01]  /*1f80*/  @!P5 IMAD.IADD R16, R16, 0x1, -R3.reuse ;  /* 0x000000011010d824 */ /* 0x100fe200078e0a03 */
[C---:B------:R-:W-:Y:S01]  /*1f90*/  ISETP.GT.U32.AND P5, PT, R3.reuse, R32, PT ;  /* 0x000000200300720c */ /* 0x040fe20003fa4070 */
[C---:B------:R-:W-:Y:S01]  /*1fa0*/  IMAD R48, R3.reuse, R17, R48 ;  /* 0x0000001103307224 */ /* 0x040fe200078e0230 */
[----:B------:R-:W-:Y:S01]  /*1fb0*/  STL [R1+0xe8], R89 ;  /* 0x0000e85901007387 */ /* 0x000fe20000100800 */
[--C-:B------:R-:W-:Y:S01]  /*1fc0*/  @!P6 IMAD.IADD R10, R10, 0x1, -R3.reuse ;  /* 0x000000010a0ae824 */ /* 0x100fe200078e0a03 */
[C---:B------:R-:W-:Y:S01]  /*1fd0*/  ISETP.GT.U32.AND P6, PT, R3.reuse, R38, PT ;  /* 0x000000260300720c */ /* 0x040fe20003fc4070 */
[----:B------:R-:W-:Y:S01]  /*1fe0*/  @!P3 IMAD.IADD R26, R26, 0x1, -R3 ;  /* 0x000000011a1ab824 */ /* 0x000fe200078e0a03 */
[C---:B------:R-:W-:Y:S01]  /*1ff0*/  ISETP.GT.U32.AND P3, PT, R3.reuse, R40, PT ;  /* 0x000000280300720c */ /* 0x040fe20003f64070 */
[----:B------:R-:W-:Y:S01]  /*2000*/  IMAD.HI.U32 R17, R4, R58, RZ ;  /* 0x0000003a04117227 */ /* 0x000fe200078e00ff */
[----:B------:R-:W-:Y:S03]  /*2010*/  STL [R1+0xe4], R87 ;  /* 0x0000e45701007387 */ /* 0x000fe60000100800 */
[----:B------:R-:W-:Y:S01]  /*2020*/  IMAD.MOV R11, RZ, RZ, -R11 ;  /* 0x000000ffff0b7224 */ /* 0x000fe200078e0a0b */
[----:B------:R-:W-:Y:S01]  /*2030*/  STL [R1+0xe0], R85 ;  /* 0x0000e05501007387 */ /* 0x000fe20000100800 */
        /* <DEDUP_REMOVED lines=8> */
[----:B------:R-:W-:-:S02]  /*20c0*/  IMAD R52, R3, R11, R52 ;  /* 0x0000000b03347224 */ /* 0x000fc400078e0234 */
[----:B------:R-:W-:Y:S01]  /*20d0*/  IMAD.HI.U32 R11, R4, R62, RZ ;  /* 0x0000003e040b7227 */ /* 0x000fe200078e00ff */
[----:B------:R-:W-:Y:S03]  /*20e0*/  STL [R1+0xd8], R81 ;  /* 0x0000d85101007387 */ /* 0x000fe60000100800 */
[----:B------:R-:W-:Y:S01]  /*20f0*/  @!P2 IMAD.IADD R42, R42, 0x1, -R3 ;  /* 0x000000012a2aa824 */ /* 0x000fe200078e0a03 */
[C---:B------:R-:W-:Y:S01]  /*2100*/  ISETP.GT.U32.AND P2, PT, R3.reuse, R56, PT ;  /* 0x000000380300720c */ /* 0x040fe20003f44070 */
[C---:B------:R-:W-:Y:S01]  /*2110*/  IMAD R58, R3.reuse, R17, R58 ;  /* 0x00000011033a7224 */ /* 0x040fe200078e023a */
[----:B------:R-:W-:Y:S01]  /*2120*/  STL [R1+0xd4], R79 ;  /* 0x0000d44f01007387 */ /* 0x000fe20000100800 */
[----:B------:R-:W-:Y:S02]  /*2130*/  IMAD.MOV R17, RZ, RZ, -R11 ;  /* 0x000000ffff117224 */ /* 0x000fe400078e0a0b */
        /* <DEDUP_REMOVED lines=32> */
[----:B------:R-:W-:Y:S01]  /*2340*/  @!P2 IMAD.IADD R44, R44, 0x1, -R3 ;  /* 0x000000012c2ca824 */ /* 0x000fe200078e0a03 */
[C---:B------:R-:W-:Y:S01]  /*2350*/  ISETP.GT.U32.AND P2, PT, R3.reuse, R56, PT ;  /* 0x000000380300720c */ /* 0x040fe20003f44070 */
[----:B------:R-:W-:Y:S01]  /*2360*/  IMAD R66, R3, R9, R66 ;  /* 0x0000000903427224 */ /* 0x000fe200078e0242 */
[----:B------:R-:W-:Y:S01]  /*2370*/  STL [R1+0xbc], R71 ;  /* 0x0000bc4701007387 */ /* 0x000fe20000100800 */
[----:B------:R-:W-:-:S03]  /*2380*/  IMAD.HI.U32 R9, R4, R70, RZ ;  /* 0x0000004604097227 */ /* 0x000fc600078e00ff */
[----:B------:R-:W-:Y:S01]  /*2390*/  STL [R1+0xb8], R69 ;  /* 0x0000b84501007387 */ /* 0x000fe20000100800 */
[----:B------:R-:W-:-:S03]  /*23a0*/  IMAD.HI.U32 R11, R4, R68, RZ ;  /* 0x00000044040b7227 */ /* 0x000fc600078e00ff */
[----:B------:R-:W-:Y:S01]  /*23b0*/  STL [R1+0xb4], R67 ;  /* 0x0000b44301007387 */ /* 0x000fe20000100800 */
[----:B------:R-:W-:Y:S01]  /*23c0*/  @!P5 IMAD.IADD R60, R60, 0x1, -R3 ;  /* 0x000000013c3cd824 */ /* 0x000fe200078e0a03 */
[C---:B------:R-:W-:Y:S01]  /*23d0*/  ISETP.GT.U32.AND P5, PT, R3.reuse, R48, PT ;  /* 0x000000300300720c */ /* 0x040fe20003fa4070 */
[----:B------:R-:W-:Y:S01]  /*23e0*/  IMAD.MOV R9, RZ, RZ, -R9 ;  /* 0x000000ffff097224 */ /* 0x000fe200078e0a09 */
[----:B------:R-:W-:Y:S01]  /*23f0*/  STL [R1+0xb0], R65 ;  /* 0x0000b04101007387 */ /* 0x000fe20000100800 */
[----:B------:R-:W-:Y:S01]  /*2400*/  @!P3 IMAD.IADD R42, R42, 0x1, -R3 ;  /* 0x000000012a2ab824 */ /* 0x000fe200078e0a03 */
[C---:B------:R-:W-:Y:S01]  /*2410*/  ISETP.GT.U32.AND P3, PT, R3.reuse, R54, PT ;  /* 0x000000360300720c */ /* 0x040fe20003f64070 */
[----:B------:R-:W-:Y:S01]  /*2420*/  IMAD.MOV R11, RZ, RZ, -R11 ;  /* 0x000000ffff0b7224 */ /* 0x000fe200078e0a0b */
[----:B------:R-:W-:Y:S01]  /*2430*/  STL [R1+0xac], R63 ;  /* 0x0000ac3f01007387 */ /* 0x000fe20000100800 */
[C---:B------:R-:W-:Y:S02]  /*2440*/  IMAD R70, R3.reuse, R9, R70 ;  /* 0x0000000903467224 */ /* 0x040fe400078e0246 */
[--C-:B------:R-:W-:Y:S01]  /*2450*/  @!P0 IMAD.IADD R46, R46, 0x1, -R3.reuse ;  /* 0x000000012e2e8824 */ /* 0x100fe200078e0a03 */
[C---:B------:R-:W-:Y:S01]  /*2460*/  ISETP.GT.U32.AND P0, PT, R3.reuse, R58, PT ;  /* 0x0000003a0300720c */ /* 0x040fe20003f04070 */
[--C-:B------:R-:W-:Y:S01]  /*2470*/  @!P4 IMAD.IADD R50, R50, 0x1, -R3.reuse ;  /* 0x000000013232c824 */ /* 0x100fe200078e0a03 */
[C---:B------:R-:W-:Y:S01]  /*2480*/  ISETP.GT.U32.AND P4, PT, R3.reuse, R64, PT ;  /* 0x000000400300720c */ /* 0x040fe20003f84070 */
        /* <DEDUP_REMOVED lines=14> */
[----:B------:R-:W-:Y:S02]  /*2570*/  IMAD.MOV R17, RZ, RZ, -R17 ;  /* 0x000000ffff117224 */ /* 0x000fe400078e0a11 */
[----:B------:R-:W-:Y:S01]  /*2580*/  IMAD.MOV R9, RZ, RZ, -R9 ;  /* 0x000000ffff097224 */ /* 0x000fe200078e0a09 */
[----:B------:R-:W-:Y:S01]  /*2590*/  STL [R1+0x98], R37 ;  /* 0x0000982501007387 */ /* 0x000fe20000100800 */
[----:B------:R-:W-:Y:S01]  /*25a0*/  @!P5 IMAD.IADD R48, R48, 0x1, -R3 ;  /* 0x000000013030d824 */ /* 0x000fe200078e0a03 */
[C---:B------:R-:W-:Y:S01]  /*25b0*/  ISETP.GT.U32.AND P5, PT, R3.reuse, R62, PT ;  /* 0x0000003e0300720c */ /* 0x040fe20003fa4070 */
[C---:B------:R-:W-:Y:S01]  /*25c0*/  IMAD R72, R3.reuse, R11, R72 ;  /* 0x0000000b03487224 */ /* 0x040fe200078e0248 */
[----:B------:R-:W-:Y:S01]  /*25d0*/  STL [R1+0x94], R35 ;  /* 0x0000942301007387 */ /* 0x000fe20000100800 */
[----:B------:R-:W-:-:S02]  /*25e0*/  IMAD R78, R3, R17, R78 ;  /* 0x00000011034e7224 */ /* 0x000fc400078e024e */
[C---:B------:R-:W-:Y:S01]  /*25f0*/  IMAD R80, R3.reuse, R9, R80 ;  /* 0x0000000903507224 */ /* 0x040fe200078e0250 */
[----:B------:R-:W-:Y:S01]  /*2600*/  STL [R1+0x90], R33 ;  /* 0x0000902101007387 */ /* 0x000fe20000100800 */
        /* <DEDUP_REMOVED lines=16> */
[----:B------:R-:W-:-:S02]  /*2710*/  IMAD R82, R3, R11, R82 ;  /* 0x0000000b03527224 */ /* 0x000fc400078e0252 */
[--C-:B------:R-:W-:Y:S01]  /*2720*/  @!P5 IMAD.IADD R62, R62, 0x1, -R3.reuse ;  /* 0x000000013e3ed824 */ /* 0x100fe200078e0a03 */
[C---:B------:R-:W-:Y:S01]  /*2730*/  ISETP.GT.U32.AND P5, PT, R3.reuse, R76, PT ;  /* 0x0000004c0300720c */ /* 0x040fe20003fa4070 */
[--C-:B------:R-:W-:Y:S01]  /*2740*/  @!P6 IMAD.IADD R60, R60, 0x1, -R3.reuse ;  /* 0x000000013c3ce824 */ /* 0x100fe200078e0a03 */
[C---:B------:R-:W-:Y:S01]  /*2750*/  ISETP.GT.U32.AND P6, PT, R3.reuse, R74, PT ;  /* 0x0000004a0300720c */ /* 0x040fe20003fc4070 */
[----:B------:R-:W-:Y:S01]  /*2760*/  @!P3 IMAD.IADD R68, R68, 0x1, -R3 ;  /* 0x000000014444b824 */ /* 0x000fe200078e0a03 */
[----:B------:R-:W-:Y:S01]  /*2770*/  ISETP.GT.U32.AND P3, PT, R3, R82, PT ;  /* 0x000000520300720c */ /* 0x000fe20003f64070 */
[----:B------:R-:W-:-:S04]  /*2780*/  IMAD.HI.U32 R17, R4, R88, RZ ;  /* 0x0000005804117227 */ /* 0x000fc800078e00ff */
[--C-:B------:R-:W-:Y:S01]  /*2790*/  @!P0 IMAD.IADD R72, R72, 0x1, -R3.reuse ;  /* 0x0000000148488824 */ /* 0x100fe200078e0a03 */
[C---:B------:R-:W-:Y:S01]  /*27a0*/  ISETP.GT.U32.AND P0, PT, R3.reuse, R86, PT ;  /* 0x000000560300720c */ /* 0x040fe20003f04070 */
[--C-:B------:R-:W-:Y:S01]  /*27b0*/  @!P4 IMAD.IADD R78, R78, 0x1, -R3.reuse ;  /* 0x000000014e4ec824 */ /* 0x100fe200078e0a03 */
[C---:B------:R-:W-:Y:S01]  /*27c0*/  ISETP.GT.U32.AND P4, PT, R3.reuse, R68, PT ;  /* 0x000000440300720c */ /* 0x040fe20003f84070 */
[----:B------:R-:W-:Y:S01]  /*27d0*/  @!P1 IMAD.IADD R80, R80, 0x1, -R3 ;  /* 0x0000000150509824 */ /* 0x000fe200078e0a03 */
[C---:B------:R-:W-:Y:S01]  /*27e0*/  ISETP.GT.U32.AND P1, PT, R3.reuse, R70, PT ;  /* 0x000000460300720c */ /* 0x040fe20003f24070 */
[----:B------:R-:W-:Y:S02]  /*27f0*/  IMAD.MOV R17, RZ, RZ, -R17 ;  /* 0x000000ffff117224 */ /* 0x000fe400078e0a11 */
[----:B------:R-:W-:Y:S01]  /*2800*/  @!P2 IMAD.IADD R84, R84, 0x1, -R3 ;  /* 0x000000015454a824 */ /* 0x000fe200078e0a03 */
[C---:B------:R-:W-:Y:S01]  /*2810*/  ISETP.GT.U32.AND P2, PT, R3.reuse, R136, PT ;  /* 0x000000880300720c */ /* 0x040fe20003f44070 */
[----:B------:R-:W-:-:S02]  /*2820*/  IMAD R88, R3, R17, R88 ;  /* 0x0000001103587224 */ /* 0x000fc400078e0258 */
        /* <DEDUP_REMOVED lines=11> */
[----:B------:R-:W-:Y:S01]  /*28e0*/  ISETP.GT.U32.AND P1, PT, R3, R80, PT ;  /* 0x000000500300720c */ /* 0x000fe20003f24070 */
[----:B------:R-:W-:-:S04]  /*28f0*/  IMAD.HI.U32 R11, R4, R92, RZ ;  /* 0x0000005c040b7227 */ /* 0x000fc800078e00ff */
[----:B------:R-:W-:Y:S01]  /*2900*/  @!P2 IMAD.IADD R136, R136, 0x1, -R3 ;  /* 0x000000018888a824 */ /* 0x000fe200078e0a03 */
[----:B------:R-:W-:Y:S01]  /*2910*/  ISETP.GT.U32.AND P2, PT, R3, R84, PT ;  /* 0x000000540300720c */ /* 0x000fe20003f44070 */
[----:B------:R-:W-:-:S04]  /*2920*/  IMAD.HI.U32 R17, R4, R98, RZ ;  /* 0x0000006204117227 */ /* 0x000fc800078e00ff */
[----:B------:R-:W-:Y:S02]  /*2930*/  IMAD.MOV R11, RZ, RZ, -R11 ;  /* 0x000000ffff0b7224 */ /* 0x000fe400078e0a0b */
[----:B------:R-:W-:-:S04]  /*2940*/  IMAD.HI.U32 R9, R4, R90, RZ ;  /* 0x0000005a04097227 */ /* 0x000fc800078e00ff */
[----:B------:R-:W-:Y:S01]  /*2950*/  @!P5 IMAD.IADD R66, R66, 0x1, -R3 ;  /* 0x000000014242d824 */ /* 0x000fe200078e0a03 */
[C---:B------:R-:W-:Y:S01]  /*2960*/  ISETP.GT.U32.AND P5, PT, R3.reuse, R76, PT ;  /* 0x0000004c0300720c */ /* 0x040fe20003fa4070 */
[----:B------:R-:W-:Y:S02]  /*2970*/  IMAD.MOV R17, RZ, RZ, -R17 ;  /* 0x000000ffff117224 */ /* 0x000fe400078e0a11 */
[C---:B------:R-:W-:Y:S02]  /*2980*/  IMAD R92, R3.reuse, R11, R92 ;  /* 0x0000000b035c7224 */ /* 0x040fe400078e025c */
[--C-:B------:R-:W-:Y:S01]  /*2990*/  @!P6 IMAD.IADD R88, R88, 0x1, -R3.reuse ;  /* 0x000000015858e824 */ /* 0x100fe200078e0a03 */
[C---:B------:R-:W-:Y:S01]  /*29a0*/  ISETP.GT.U32.AND P6, PT, R3.reuse, R86, PT ;  /* 0x000000560300720c */ /* 0x040fe20003fc4070 */
[----:B------:R-:W-:Y:S01]  /*29b0*/  @!P3 IMAD.IADD R72, R72, 0x1, -R3 ;  /* 0x000000014848b824 */ /* 0x000fe200078e0a03 */
[----:B------:R-:W-:Y:S01]  /*29c0*/  ISETP.GT.U32.AND P3, PT, R3, R82, PT ;  /* 0x000000520300720c */ /* 0x000fe20003f64070 */
[----:B------:R-:W-:-:S02]  /*29d0*/  IMAD.MOV R9, RZ, RZ, -R9 ;  /* 0x000000ffff097224 */ /* 0x000fc400078e0a09 */
[----:B------:R-:W-:-:S04]  /*29e0*/  IMAD.HI.U32 R11, R4, R102, RZ ;  /* 0x00000066040b7227 */ /* 0x000fc800078e00ff */
[C---:B------:R-:W-:Y:S02]  /*29f0*/  IMAD R98, R3.reuse, R17, R98 ;  /* 0x0000001103627224 */ /* 0x040fe400078e0262 */
[--C-:B------:R-:W-:Y:S01]  /*2a00*/  @!P0 IMAD.IADD R74, R74, 0x1, -R3.reuse ;  /* 0x000000014a4a8824 */ /* 0x100fe200078e0a03 */
[C---:B------:R-:W-:Y:S01]  /*2a10*/  ISETP.GT.U32.AND P0, PT, R3.reuse, R88, PT ;  /* 0x000000580300720c */ /* 0x040fe20003f04070 */
[--C-:B------:R-:W-:Y:S01]  /*2a20*/  @!P4 IMAD.IADD R78, R78, 0x1, -R3.reuse ;  /* 0x000000014e4ec824 */ /* 0x100fe200078e0a03 */
[C---:B------:R-:W-:Y:S01]  /*2a30*/  ISETP.GT.U32.AND P4, PT, R3.reuse, R92, PT ;  /* 0x0000005c0300720c */ /* 0x040fe20003f84070 */
[----:B------:R-:W-:Y:S01]  /*2a40*/  @!P1 IMAD.IADD R80, R80, 0x1, -R3 ;  /* 0x0000000150509824 */ /* 0x000fe200078e0a03 */
[C---:B------:R-:W-:Y:S01]  /*2a50*/  ISETP.GT.U32.AND P1, PT, R3.reuse, R94, PT ;  /* 0x0000005e0300720c */ /* 0x040fe20003f24070 */
[----:B------:R-:W-:Y:S02]  /*2a60*/  IMAD R90, R3, R9, R90 ;  /* 0x00000009035a7224 */ /* 0x000fe400078e025a */
[----:B------:R-:W-:-:S02]  /*2a70*/  IMAD.MOV R11, RZ, RZ, -R11 ;  /* 0x000000ffff0b7224 */ /* 0x000fc400078e0a0b */
[----:B------:R-:W-:-:S04]  /*2a80*/  IMAD.HI.U32 R9, R4, R100, RZ ;  /* 0x0000006404097227 */ /* 0x000fc800078e00ff */
[----:B------:R-:W-:-:S04]  /*2a90*/  IMAD.HI.U32 R17, R4, R108, RZ ;  /* 0x0000006c04117227 */ /* 0x000fc800078e00ff */
[----:B------:R-:W-:Y:S01]  /*2aa0*/  @!P2 IMAD.IADD R84, R84, 0x1, -R3 ;  /* 0x000000015454a824 */ /* 0x000fe200078e0a03 */
[C---:B------:R-:W-:Y:S01]  /*2ab0*/  ISETP.GT.U32.AND P2, PT, R3.reuse, R98, PT ;  /* 0x000000620300720c */ /* 0x040fe20003f44070 */
[----:B------:R-:W-:Y:S02]  /*2ac0*/  IMAD R102, R3, R11, R102 ;  /* 0x0000000b03667224 */ /* 0x000fe400078e0266 */
[----:B------:R-:W-:Y:S02]  /*2ad0*/  IMAD.MOV R9, RZ, RZ, -R9 ;  /* 0x000000ffff097224 */ /* 0x000fe400078e0a09 */
[----:B------:R-:W-:Y:S02]  /*2ae0*/  IMAD.MOV R17, RZ, RZ, -R17 ;  /* 0x000000ffff117224 */ /* 0x000fe400078e0a11 */
[----:B------:R-:W-:-:S04]  /*2af0*/  IMAD.HI.U32 R11, R4, R112, RZ ;  /* 0x00000070040b7227 */ /* 0x000fc800078e00ff */
[----:B------:R-:W-:Y:S01]  /*2b00*/  @!P5 IMAD.IADD R76, R76, 0x1, -R3 ;  /* 0x000000014c4cd824 */ /* 0x000fe200078e0a03 */
[C---:B------:R-:W-:Y:S01]  /*2b10*/  ISETP.GT.U32.AND P5, PT, R3.reuse, R90, PT ;  /* 0x0000005a0300720c */ /* 0x040fe20003fa4070 */
[C---:B------:R-:W-:Y:S02]  /*2b20*/  IMAD R100, R3.reuse, R9, R100 ;  /* 0x0000000903647224 */ /* 0x040fe400078e0264 */
[C---:B------:R-:W-:Y:S02]  /*2b30*/  IMAD R108, R3.reuse, R17, R108 ;  /* 0x00000011036c7224 */ /* 0x040fe400078e026c */
[----:B------:R-:W-:Y:S02]  /*2b40*/  IMAD.MOV R11, RZ, RZ, -R11 ;  /* 0x000000ffff0b7224 */ /* 0x000fe400078e0a0b */
[----:B------:R-:W-:Y:S01]  /*2b50*/  @!P3 IMAD.IADD R82, R82, 0x1, -R3 ;  /* 0x000000015252b824 */ /* 0x000fe200078e0a03 */
[----:B------:R-:W-:Y:S01]  /*2b60*/  ISETP.GT.U32.AND P3, PT, R3, R96, PT ;  /* 0x000000600300720c */ /* 0x000fe20003f64070 */
[----:B------:R-:W-:-:S04]  /*2b70*/  IMAD.HI.U32 R9, R4, R110, RZ ;  /* 0x0000006e04097227 */ /* 0x000fc800078e00ff */
[C---:B------:R-:W-:Y:S02]  /*2b80*/  IMAD R112, R3.reuse, R11, R112 ;  /* 0x0000000b03707224 */ /* 0x040fe400078e0270 */
        /* <DEDUP_REMOVED lines=8> */
[----:B------:R-:W-:-:S02]  /*2c10*/  IMAD.MOV R9, RZ, RZ, -R9 ;  /* 0x000000ffff097224 */ /* 0x000fc400078e0a09 */
[--C-:B------:R-:W-:Y:S01]  /*2c20*/  @!P2 IMAD.IADD R98, R98, 0x1, -R3.reuse ;  /* 0x000000016262a824 */ /* 0x100fe200078e0a03 */
[C---:B------:R-:W-:Y:S01]  /*2c30*/  ISETP.GT.U32.AND P2, PT, R3.reuse, R112, PT ;  /* 0x000000700300720c */ /* 0x040fe20003f44070 */
[C---:B------:R-:W-:Y:S02]  /*2c40*/  IMAD R110, R3.reuse, R9, R110 ;  /* 0x00000009036e7224 */ /* 0x040fe400078e026e */
        /* <DEDUP_REMOVED lines=28> */
[----:B------:R-:W-:-:S04]  /*2e10*/  IMAD.HI.U32 R9, R4, R122, RZ ;  /* 0x0000007a04097227 */ /* 0x000fc800078e00ff */
[----:B------:R-:W-:Y:S01]  /*2e20*/  @!P2 IMAD.IADD R100, R100, 0x1, -R3 ;  /* 0x000000016464a824 */ /* 0x000fe200078e0a03 */
[C---:B------:R-:W-:Y:S01]  /*2e30*/  ISETP.GT.U32.AND P2, PT, R3.reuse, R114, PT ;  /* 0x000000720300720c */ /* 0x040fe20003f44070 */
[----:B------:R-:W-:Y:S02]  /*2e40*/  IMAD R120, R3, R7, R120 ;  /* 0x0000000703787224 */ /* 0x000fe400078e0278 */
[----:B------:R-:W-:-:S04]  /*2e50*/  IMAD.HI.U32 R11, R4, R124, RZ ;  /* 0x0000007c040b7227 */ /* 0x000fc800078e00ff */
[----:B------:R-:W-:Y:S02]  /*2e60*/  IMAD.MOV R9, RZ, RZ, -R9 ;  /* 0x000000ffff097224 */ /* 0x000fe400078e0a09 */
[----:B------:R-:W-:-:S04]  /*2e70*/  IMAD.HI.U32 R7, R4, R128, RZ ;  /* 0x0000008004077227 */ /* 0x000fc800078e00ff */
[----:B------:R-:W-:Y:S01]  /*2e80*/  @!P5 IMAD.IADD R92, R92, 0x1, -R3 ;  /* 0x000000015c5cd824 */ /* 0x000fe200078e0a03 */
[----:B------:R-:W-:Y:S01]  /*2e90*/  ISETP.GT.U32.AND P5, PT, R3, R104, PT ;  /* 0x000000680300720c */ /* 0x000fe20003fa4070 */
[----:B------:R-:W-:-:S04]  /*2ea0*/  IMAD.HI.U32 R17, R4, R118, RZ ;  /* 0x0000007604117227 */ /* 0x000fc800078e00ff */
[----:B------:R-:W-:Y:S02]  /*2eb0*/  IMAD.MOV R11, RZ, RZ, -R11 ;  /* 0x000000ffff0b7224 */ /* 0x000fe400078e0a0b */
[C---:B------:R-:W-:Y:S02]  /*2ec0*/  IMAD R122, R3.reuse, R9, R122 ;  /* 0x00000009037a7224 */ /* 0x040fe400078e027a */
[----:B------:R-:W-:Y:S02]  /*2ed0*/  IMAD.MOV R7, RZ, RZ, -R7 ;  /* 0x000000ffff077224 */ /* 0x000fe400078e0a07 */
[----:B------:R-:W-:Y:S01]  /*2ee0*/  @!P3 IMAD.IADD R98, R98, 0x1, -R3 ;  /* 0x000000016262b824 */ /* 0x000fe200078e0a03 */
[C---:B------:R-:W-:Y:S01]  /*2ef0*/  ISETP.GT.U32.AND P3, PT, R3.reuse, R110, PT ;  /* 0x0000006e0300720c */ /* 0x040fe20003f64070 */
[----:B------:R-:W-:Y:S02]  /*2f00*/  IMAD.MOV R17, RZ, RZ, -R17 ;  /* 0x000000ffff117224 */ /* 0x000fe400078e0a11 */
[----:B------:R-:W-:-:S02]  /*2f10*/  IMAD R124, R3, R11, R124 ;  /* 0x0000000b037c7224 */ /* 0x000fc400078e027c */
[C---:B------:R-:W-:Y:S02]  /*2f20*/  IMAD R128, R3.reuse, R7, R128 ;  /* 0x0000000703807224 */ /* 0x040fe400078e0280 */
[--C-:B------:R-:W-:Y:S01]  /*2f30*/  @!P0 IMAD.IADD R102, R102, 0x1, -R3.reuse ;  /* 0x0000000166668824 */ /* 0x100fe200078e0a03 */
[C---:B------:R-:W-:Y:S01]  /*2f40*/  ISETP.GT.U32.AND P0, PT, R3.reuse, R116, PT ;  /* 0x000000740300720c */ /* 0x040fe20003f04070 */
[--C-:B------:R-:W-:Y:S01]  /*2f50*/  @!P4 IMAD.IADD R106, R106, 0x1, -R3.reuse ;  /* 0x000000016a6ac824 */ /* 0x100fe200078e0a03 */
[C---:B------:R-:W-:Y:S01]  /*2f60*/  ISETP.GT.U32.AND P4, PT, R3.reuse, R120, PT ;  /* 0x000000780300720c */ /* 0x040fe20003f84070 */
[----:B------:R-:W-:Y:S01]  /*2f70*/  @!P1 IMAD.IADD R108, R108, 0x1, -R3 ;  /* 0x000000016c6c9824 */ /* 0x000fe200078e0a03 */
[----:B------:R-:W-:Y:S01]  /*2f80*/  ISETP.GT.U32.AND P1, PT, R3, R122, PT ;  /* 0x0000007a0300720c */ /* 0x000fe20003f24070 */
[----:B------:R-:W-:-:S04]  /*2f90*/  IMAD.HI.U32 R9, R4, R130, RZ ;  /* 0x0000008204097227 */ /* 0x000fc800078e00ff */
[----:B------:R-:W-:-:S04]  /*2fa0*/  IMAD.HI.U32 R11, R4, R132, RZ ;  /* 0x00000084040b7227 */ /* 0x000fc800078e00ff */
[----:B------:R-:W-:-:S04]  /*2fb0*/  IMAD.HI.U32 R4, R4, R134, RZ ;  /* 0x0000008604047227 */ /* 0x000fc800078e00ff */
[C---:B------:R-:W-:Y:S02]  /*2fc0*/  IMAD R118, R3.reuse, R17, R118 ;  /* 0x0000001103767224 */ /* 0x040fe400078e0276 */
[--C-:B------:R-:W-:Y:S01]  /*2fd0*/  @!P2 IMAD.IADD R114, R114, 0x1, -R3.reuse ;  /* 0x000000017272a824 */ /* 0x100fe200078e0a03 */
[C---:B------:R-:W-:Y:S01]  /*2fe0*/  ISETP.GT.U32.AND P2, PT, R3.reuse, R128, PT ;  /* 0x000000800300720c */ /* 0x040fe20003f44070 */
[----:B------:R-:W-:Y:S02]  /*2ff0*/  IMAD.MOV R4, RZ, RZ, -R4 ;  /* 0x000000ffff047224 */ /* 0x000fe400078e0a04 */
[--C-:B------:R-:W-:Y:S01]  /*3000*/  @!P5 IMAD.IADD R104, R104, 0x1, -R3.reuse ;  /* 0x000000016868d824 */ /* 0x100fe200078e0a03 */
[C---:B------:R-:W-:Y:S01]  /*3010*/  ISETP.GT.U32.AND P5, PT, R3.reuse, R118, PT ;  /* 0x000000760300720c */ /* 0x040fe20003fa4070 */
[C---:B------:R-:W-:Y:S02]  /*3020*/  IMAD R134, R3.reuse, R4, R134 ;  /* 0x0000000403867224 */ /* 0x040fe400078e0286 */
[----:B------:R-:W-:Y:S01]  /*3030*/  @!P3 IMAD.IADD R110, R110, 0x1, -R3 ;  /* 0x000000016e6eb824 */ /* 0x000fe200078e0a03 */
[----:B------:R-:W-:Y:S01]  /*3040*/  ISETP.GT.U32.AND P3, PT, R3, R124, PT ;  /* 0x0000007c0300720c */ /* 0x000fe20003f64070 */
[----:B------:R-:W-:-:S02]  /*3050*/  IMAD.MOV R9, RZ, RZ, -R9 ;  /* 0x000000ffff097224 */ /* 0x000fc400078e0a09 */
[--C-:B------:R-:W-:Y:S01]  /*3060*/  @!P6 IMAD.IADD R112, R112, 0x1, -R3.reuse ;  /* 0x000000017070e824 */ /* 0x100fe200078e0a03 */
[C---:B------:R-:W-:Y:S01]  /*3070*/  ISETP.GT.U32.AND P6, PT, R3.reuse, R126, PT ;  /* 0x0000007e0300720c */ /* 0x040fe20003fc4070 */
[--C-:B------:R-:W-:Y:S02]  /*3080*/  @!P0 IMAD.IADD R116, R116, 0x1, -R3.reuse ;  /* 0x0000000174748824 */ /* 0x100fe400078e0a03 */
[--C-:B------:R-:W-:Y:S01]  /*3090*/  @!P4 IMAD.IADD R120, R120, 0x1, -R3.reuse ;  /* 0x000000017878c824 */ /* 0x100fe200078e0a03 */
[C---:B------:R-:W-:Y:S01]  /*30a0*/  ISETP.GT.U32.AND P4, PT, R3.reuse, R134, PT ;  /* 0x000000860300720c */ /* 0x040fe20003f84070 */
[----:B------:R-:W-:Y:S01]  /*30b0*/  @!P1 IMAD.IADD R122, R122, 0x1, -R3 ;  /* 0x000000017a7a9824 */ /* 0x000fe200078e0a03 */
[C---:B------:R-:W-:Y:S01]  /*30c0*/  ISETP.GT.U32.AND P1, PT, R3.reuse, R116, PT ;  /* 0x000000740300720c */ /* 0x040fe20003f24070 */
[C---:B------:R-:W-:Y:S02]  /*30d0*/  IMAD R130, R3.reuse, R9, R130 ;  /* 0x0000000903827224 */ /* 0x040fe400078e0282 */
[----:B------:R-:W-:Y:S01]  /*30e0*/  IMAD.MOV R11, RZ, RZ, -R11 ;  /* 0x000000ffff0b7224 */ /* 0x000fe200078e0a0b */
[----:B------:R-:W2:Y:S01]  /*30f0*/  LDS R9, [UR9] ;  /* 0x00000009ff097984 */ /* 0x000ea20008000800 */
[--C-:B------:R-:W-:Y:S01]  /*3100*/  @!P2 IMAD.IADD R128, R128, 0x1, -R3.reuse ;  /* 0x000000018080a824 */ /* 0x100fe200078e0a03 */
[C---:B------:R-:W-:Y:S01]  /*3110*/  ISETP.GT.U32.AND P2, PT, R3.reuse, R122, PT ;  /* 0x0000007a0300720c */ /* 0x040fe20003f44070 */
[C---:B------:R-:W-:Y:S01]  /*3120*/  IMAD R132, R3.reuse, R11, R132 ;  /* 0x0000000b03847224 */ /* 0x040fe200078e0284 */
[----:B------:R-:W-:Y:S01]  /*3130*/  ISETP.GT.U32.AND P0, PT, R3, R130, PT ;  /* 0x000000820300720c */ /* 0x000fe20003f04070 */
[----:B------:R-:W-:-:S02]  /*3140*/  @!P5 IMAD.IADD R118, R118, 0x1, -R3 ;  /* 0x000000017676d824 */ /* 0x000fc400078e0a03 */
        /* <DEDUP_REMOVED lines=12> */
[----:B------:R-:W-:-:S02]  /*3210*/  IMAD.SHL.U32 R4, R214, 0x200000, RZ ;  /* 0x00200000d6047824 */ /* 0x000fc400078e00ff */
[--C-:B------:R-:W-:Y:S01]  /*3220*/  @!P5 IMAD.IADD R132, R132, 0x1, -R3.reuse ;  /* 0x000000018484d824 */ /* 0x100fe200078e0a03 */
[----:B------:R-:W-:Y:S01]  /*3230*/  ISETP.GE.AND P5, PT, R147, RZ, PT ;  /* 0x000000ff9300720c */ /* 0x000fe20003fa6270 */
[--C-:B------:R-:W-:Y:S01]  /*3240*/  @!P3 IMAD.IADD R118, R118, 0x1, -R3.reuse ;  /* 0x000000017676b824 */ /* 0x100fe200078e0a03 */
[C---:B------:R-:W-:Y:S01]  /*3250*/  ISETP.GT.U32.AND P3, PT, R3.reuse, R128, PT ;  /* 0x000000800300720c */ /* 0x040fe20003f64070 */
[--C-:B------:R-:W-:Y:S01]  /*3260*/  @!P6 IMAD.IADD R120, R120, 0x1, -R3.reuse ;  /* 0x000000017878e824 */ /* 0x100fe200078e0a03 */
[----:B------:R-:W-:Y:S01]  /*3270*/  ISETP.GT.U32.AND P4, PT, R3, R130, PT ;  /* 0x000000820300720c */ /* 0x000fe20003f84070 */
[--C-:B------:R-:W-:Y:S01]  /*3280*/  @!P1 IMAD.IADD R126, R126, 0x1, -R3.reuse ;  /* 0x000000017e7e9824 */ /* 0x100fe200078e0a03 */
[----:B------:R-:W-:Y:S01]  /*3290*/  LOP3.LUT R4, R4, 0x600000, RZ, 0xc0, !PT ;  /* 0x0060000004047812 */ /* 0x000fe200078ec0ff */
[--C-:B------:R-:W-:Y:S01]  /*32a0*/  @!P2 IMAD.IADD R134, R134, 0x1, -R3.reuse ;  /* 0x000000018686a824 */ /* 0x100fe200078e0a03 */
[----:B------:R-:W-:Y:S01]  /*32b0*/  ISETP.GE.AND P1, PT, R0, RZ, PT ;  /* 0x000000ff0000720c */ /* 0x000fe20003f26270 */
[----:B------:R-:W-:Y:S01]  /*32c0*/  @!P0 IMAD.IADD R124, R124, 0x1, -R3 ;  /* 0x000000017c7c8824 */ /* 0x000fe200078e0a03 */
[----:B------:R-:W-:Y:S01]  /*32d0*/  ISETP.GE.AND P2, PT, R145, RZ, PT ;  /* 0x000000ff9100720c */ /* 0x000fe20003f46270 */
[----:B------:R-:W-:Y:S01]  /*32e0*/  IMAD.SHL.U32 R7, R219, 0x2, RZ ;  /* 0x00000002db077824 */ /* 0x000fe200078e00ff */
[----:B------:R-:W-:Y:S01]  /*32f0*/  R2UR UR10, R4 ;  /* 0x00000000040a72ca */ /* 0x000fe200000e0000 */
[----:B------:R-:W-:Y:S01]  /*3300*/  IMAD.MOV.U32 R4, RZ, RZ, R5 ;  /* 0x000000ffff047224 */ /* 0x000fe200078e0005 */
[----:B------:R-:W-:Y:S01]  /*3310*/  ISETP.GT.U32.AND P6, PT, R3, R132, PT ;  /* 0x000000840300720c */ /* 0x000fe20003fc4070 */
[--C-:B------:R-:W-:Y:S01]  /*3320*/  @!P3 IMAD.IADD R128, R128, 0x1, -R3.reuse ;  /* 0x000000018080b824 */ /* 0x100fe200078e0a03 */
[----:B------:R-:W-:Y:S01]  /*3330*/  ISETP.GE.AND P3, PT, R142, RZ, PT ;  /* 0x000000ff8e00720c */ /* 0x000fe20003f66270 */
[----:B------:R-:W-:Y:S01]  /*3340*/  @!P5 IMAD.MOV R4, RZ, RZ, -R4 ;  /* 0x000000ffff04d224 */ /* 0x000fe200078e0a04 */
[----:B------:R-:W-:Y:S01]  /*3350*/  ISETP.GE.AND P5, PT, R143, RZ, PT ;  /* 0x000000ff8f00720c */ /* 0x000fe20003fa6270 */
[--C-:B------:R-:W-:Y:S01]  /*3360*/  @!P4 IMAD.IADD R130, R130, 0x1, -R3.reuse ;  /* 0x000000018282c824 */ /* 0x100fe200078e0a03 */
[----:B------:R-:W-:Y:S01]  /*3370*/  ISETP.GE.AND P4, PT, R144, RZ, PT ;  /* 0x000000ff9000720c */ /* 0x000fe20003f86270 */
[----:B------:R-:W-:Y:S01]  /*3380*/  @!P1 IMAD.MOV R8, RZ, RZ, -R8 ;  /* 0x000000ffff089224 */ /* 0x000fe200078e0a08 */
[----:B------:R-:W-:Y:S01]  /*3390*/  ISETP.GE.AND P1, PT, R141, RZ, PT ;  /* 0x000000ff8d00720c */ /* 0x000fe20003f26270 */
[----:B------:R-:W-:Y:S01]  /*33a0*/  @!P2 IMAD.MOV R10, RZ, RZ, -R10 ;  /* 0x000000ffff0aa224 */ /* 0x000fe200078e0a0a */
[----:B------:R-:W-:Y:S01]  /*33b0*/  ISETP.GE.AND P2, PT, R140, RZ, PT ;  /* 0x000000ff8c00720c */ /* 0x000fe20003f46270 */
[----:B------:R-:W-:Y:S01]  /*33c0*/  IMAD.MOV.U32 R5, RZ, RZ, R40 ;  /* 0x000000ffff057224 */ /* 0x000fe200078e0028 */
[----:B------:R-:W-:Y:S01]  /*33d0*/  LOP3.LUT R2, R7, 0x90, R2, 0x78, !PT ;  /* 0x0000009007027812 */ /* 0x000fe200078e7802 */
[----:B------:R-:W-:Y:S01]  /*33e0*/  @!P6 IMAD.IADD R132, R132, 0x1, -R3 ;  /* 0x000000018484e824 */ /* 0x000fe200078e0a03 */
[----:B--2---:R-:W-:Y:S01]  /*33f0*/  R2UR UR8, R9 ;  /* 0x00000000090872ca */ /* 0x004fe200000e0000 */
[----:B------:R-:W-:Y:S01]  /*3400*/  @!P3 IMAD.MOV R16, RZ, RZ, -R16 ;  /* 0x000000ffff10b224 */ /* 0x000fe200078e0a10 */
[----:B------:R-:W-:Y:S01]  /*3410*/  ISETP.GE.AND P3, PT, R137, RZ, PT ;  /* 0x000000ff8900720c */ /* 0x000fe20003f66270 */
        /* <DEDUP_REMOVED lines=8> */
[----:B------:R-:W-:Y:S01]  /*34a0*/  IMAD.MOV.U32 R3, RZ, RZ, R38 ;  /* 0x000000ffff037224 */ /* 0x000fe200078e0026 */
[----:B------:R-:W-:Y:S01]  /*34b0*/  ISETP.NE.AND P0, PT, R22, RZ, PT ;  /* 0x000000ff1600720c */ /* 0x000fe20003f05270 */
[----:B------:R-:W-:Y:S01]  /*34c0*/  IMAD.MOV.U32 R7, RZ, RZ, R46 ;  /* 0x000000ffff077224 */ /* 0x000fe200078e002e */
        /* <DEDUP_REMOVED lines=12> */
[----:B------:R-:W-:Y:S01]  /*3590*/  @!P0 LOP3.LUT R4, RZ, R22, RZ, 0x33, !PT ;  /* 0x00000016ff048212 */ /* 0x000fe200078e33ff */
[----:B------:R-:W-:Y:S01]  /*35a0*/  IMAD.MOV.U32 R9, RZ, RZ, R48 ;  /* 0x000000ffff097224 */ /* 0x000fe200078e0030 */
[----:B------:R-:W-:Y:S01]  /*35b0*/  ISETP.NE.AND P0, PT, R23, RZ, PT ;  /* 0x000000ff1700720c */ /* 0x000fe20003f05270 */
[----:B------:R-:W-:Y:S01]  /*35c0*/  @!P3 IMAD.MOV R5, RZ, RZ, -R5 ;  /* 0x000000ffff05b224 */ /* 0x000fe200078e0a05 */
[----:B------:R-:W-:Y:S01]  /*35d0*/  ISETP.GE.AND P3, PT, R49, RZ, PT ;  /* 0x000000ff3100720c */ /* 0x000fe20003f66270 */
[----:B------:R-:W-:Y:S01]  /*35e0*/  @!P5 IMAD.MOV R3, RZ, RZ, -R3 ;  /* 0x000000ffff03d224 */ /* 0x000fe200078e0a03 */
[----:B------:R-:W-:Y:S01]  /*35f0*/  ISETP.GE.AND P5, PT, R47, RZ, PT ;  /* 0x000000ff2f00720c */ /* 0x000fe20003fa6270 */
[----:B------:R-:W-:Y:S01]  /*3600*/  @!P4 IMAD.MOV R45, RZ, RZ, -R45 ;  /* 0x000000ffff2dc224 */ /* 0x000fe200078e0a2d */
[----:B------:R-:W-:Y:S01]  /*3610*/  ISETP.GE.AND P4, PT, R123, RZ, PT ;  /* 0x000000ff7b00720c */ /* 0x000fe20003f86270 */
[----:B------:R-:W-:Y:S01]  /*3620*/  IMAD.MOV.U32 R47, RZ, RZ, R42 ;  /* 0x000000ffff2f7224 */ /* 0x000fe200078e002a */
[----:B------:R-:W2:Y:S01]  /*3630*/  LDC.64 R22, c[0x0][0x3a0] ;  /* 0x0000e800ff167b82 */ /* 0x000ea20000000a00 */
[----:B------:R-:W-:Y:S01]  /*3640*/  IMAD.MOV.U32 R49, RZ, RZ, R44 ;  /* 0x000000ffff317224 */ /* 0x000fe200078e002c */
[C---:B------:R-:W-:Y:S01]  /*3650*/  SEL R40, R168.reuse, R10, !P0 ;  /* 0x0000000aa8287207 */ /* 0x040fe20004000000 */
[----:B------:R-:W-:Y:S01]  /*3660*/  @!P1 IMAD.MOV R47, RZ, RZ, -R47 ;  /* 0x000000ffff2f9224 */ /* 0x000fe200078e0a2f */
[----:B------:R-:W-:Y:S01]  /*3670*/  ISETP.GE.AND P1, PT, R121, RZ, PT ;  /* 0x000000ff7900720c */ /* 0x000fe20003f26270 */
[----:B------:R-:W-:Y:S01]  /*3680*/  @!P2 IMAD.MOV R49, RZ, RZ, -R49 ;  /* 0x000000ffff31a224 */ /* 0x000fe200078e0a31 */
[----:B------:R-:W-:Y:S01]  /*3690*/  ISETP.GE.AND P2, PT, R119, RZ, PT ;  /* 0x000000ff7700720c */ /* 0x000fe20003f46270 */
        /* <DEDUP_REMOVED lines=8> */
[----:B------:R-:W-:Y:S01]  /*3720*/  IMAD.MOV.U32 R53, RZ, RZ, R52 ;  /* 0x000000ffff357224 */ /* 0x000fe200078e0034 */
[C---:B------:R-:W-:Y:S01]  /*3730*/  SEL R44, R168.reuse, R18, !P0 ;  /* 0x00000012a82c7207 */ /* 0x040fe20004000000 */
[----:B------:R-:W-:Y:S01]  /*3740*/  @!P3 IMAD.MOV R51, RZ, RZ, -R51 ;  /* 0x000000ffff33b224 */ /* 0x000fe200078e0a33 */
[----:B------:R-:W-:Y:S01]  /*3750*/  ISETP.GE.AND P3, PT, R117, RZ, PT ;  /* 0x000000ff7500720c */ /* 0x000fe20003f66270 */
        /* <DEDUP_REMOVED lines=34> */
[----:B-1----:R-:W-:Y:S01]  /*3980*/  IMAD R17, R193, R20, RZ ;  /* 0x00000014c1117224 */ /* 0x002fe200078e02ff */
[----:B------:R-:W-:Y:S01]  /*3990*/  SEL R62, R168, R70, !P0 ;  /* 0x00000046a83e7207 */ /* 0x000fe20004000000 */
[----:B--2---:R-:W-:Y:S01]  /*39a0*/  VIADD R236, R22, 0x3f ;  /* 0x0000003f16ec7836 */ /* 0x004fe20000000000 */
[----:B------:R-:W-:Y:S01]  /*39b0*/  SEL R64, R168, R72, !P0 ;  /* 0x00000048a8407207 */ /* 0x000fe20004000000 */
        /* <DEDUP_REMOVED lines=10> */
[C---:B------:R-:W-:Y:S01]  /*3a60*/  IMAD R167, R20.reuse, 0x2, R17 ;  /* 0x0000000214a77824 */ /* 0x040fe200078e0211 */
[----:B------:R1:W-:Y:S01]  /*3a70*/  STL [R1], R236 ;  /* 0x000000ec01007387 */ /* 0x0003e20000100800 */
        /* <DEDUP_REMOVED lines=12> */
[----:B------:R-:W-:Y:S01]  /*3b40*/  IMAD R169, R20, 0x2, R167 ;  /* 0x0000000214a97824 */ /* 0x000fe200078e02a7 */
[C---:B------:R-:W-:Y:S01]  /*3b50*/  SEL R125, R168.reuse, R78, !P0 ;  /* 0x0000004ea87d7207 */ /* 0x040fe20004000000 */
[----:B------:R-:W-:Y:S01]  /*3b60*/  @!P6 IMAD.MOV R136, RZ, RZ, -R136 ;  /* 0x000000ffff88e224 */ /* 0x000fe200078e0a88 */
        /* <DEDUP_REMOVED lines=12> */
[----:B------:R-:W-:Y:S01]  /*3c30*/  SEL R92, R168, R6, !P0 ;  /* 0x00000006a85c7207 */ /* 0x000fe20004000000 */
[----:B------:R-:W-:Y:S01]  /*3c40*/  IMAD R23, R4, R23, RZ ;  /* 0x0000001704177224 */ /* 0x000fe200078e02ff */
        /* <DEDUP_REMOVED lines=13> */
[----:B------:R-:W-:Y:S01]  /*3d20*/  UIADD3 UR10, UPT, UPT, UR8, UR10, URZ ;  /* 0x0000000a080a7290 */ /* 0x000fe2000fffe0ff */
        /* <DEDUP_REMOVED lines=12> */
[----:B------:R-:W-:-:S02]  /*3df0*/  SEL R39, R168, R26, !P0 ;  /* 0x0000001aa8277207 */ /* 0x000fc40004000000 */
[----:B------:R-:W-:Y:S01]  /*3e00*/  SEL R61, R168, R68, !P0 ;  /* 0x00000044a83d7207 */ /* 0x000fe20004000000 */
[----:B------:R-:W-:Y:S01]  /*3e10*/  IMAD R26, R20, 0x2, R19 ;  /* 0x00000002141a7824 */ /* 0x000fe200078e0213 */
[C---:B------:R-:W-:Y:S01]  /*3e20*/  SEL R63, R168.reuse, R74, !P0 ;  /* 0x0000004aa83f7207 */ /* 0x040fe20004000000 */
[----:B------:R-:W-:Y:S01]  /*3e30*/  @!P4 IMAD.MOV R126, RZ, RZ, -R126 ;  /* 0x000000ffff7ec224 */ /* 0x000fe200078e0a7e */
[----:B------:R-:W-:Y:S01]  /*3e40*/  SEL R65, R168, R76, !P0 ;  /* 0x0000004ca8417207 */ /* 0x000fe20004000000 */
[----:B------:R-:W-:Y:S01]  /*3e50*/  IMAD R28, R20, 0x2, R26 ;  /* 0x00000002141c7824 */ /* 0x000fe200078e021a */
[C---:B------:R-:W-:Y:S01]  /*3e60*/  SEL R37, R168.reuse, R16, !P0 ;  /* 0x00000010a8257207 */ /* 0x040fe20004000000 */
[----:B------:R-:W-:Y:S01]  /*3e70*/  @!P5 IMAD.MOV R128, RZ, RZ, -R128 ;  /* 0x000000ffff80d224 */ /* 0x000fe200078e0a80 */
[C---:B------:R-:W-:Y:S01]  /*3e80*/  SEL R52, R168.reuse, R3, !P0 ;  /* 0x00000003a8347207 */ /* 0x040fe20004000000 */
[----:B------:R-:W-:Y:S01]  /*3e90*/  @!P3 IMAD.MOV R130, RZ, RZ, -R130 ;  /* 0x000000ffff82b224 */ /* 0x000fe200078e0a82 */
[C---:B------:R-:W-:Y:S01]  /*3ea0*/  SEL R50, R168.reuse, R5, !P0 ;  /* 0x00000005a8327207 */ /* 0x040fe20004000000 */
[----:B------:R-:W-:Y:S01]  /*3eb0*/  @!P1 IMAD.MOV R132, RZ, RZ, -R132 ;  /* 0x000000ffff849224 */ /* 0x000fe200078e0a84 */
[C---:B------:R-:W-:Y:S01]  /*3ec0*/  SEL R47, R168.reuse, R47, !P0 ;  /* 0x0000002fa82f7207 */ /* 0x040fe20004000000 */
[----:B------:R-:W-:Y:S01]  /*3ed0*/  @!P2 IMAD.MOV R134, RZ, RZ, -R134 ;  /* 0x000000ffff86a224 */ /* 0x000fe200078e0a86 */
[----:B------:R-:W-:Y:S01]  /*3ee0*/  SEL R49, R168, R49, !P0 ;  /* 0x00000031a8317207 */ /* 0x000fe20004000000 */
[----:B------:R-:W-:Y:S01]  /*3ef0*/  IMAD R29, R20, 0x2, R28 ;  /* 0x00000002141d7824 */ /* 0x000fe200078e021c */
[----:B------:R-:W-:-:S02]  /*3f00*/  SEL R56, R168, R7, !P0 ;  /* 0x00000007a8387207 */ /* 0x000fc40004000000 */
[----:B------:R-:W-:Y:S01]  /*3f10*/  SEL R54, R168, R9, !P0 ;  /* 0x00000009a8367207 */ /* 0x000fe20004000000 */
[----:B------:R-:W-:Y:S01]  /*3f20*/  IMAD R81, R20, 0x2, R29 ;  /* 0x0000000214517824 */ /* 0x000fe200078e021d */
[C---:B------:R-:W-:Y:S02]  /*3f30*/  SEL R51, R168.reuse, R51, !P0 ;  /* 0x00000033a8337207 */ /* 0x040fe40004000000 */
[C---:B------:R-:W-:Y:S02]  /*3f40*/  SEL R53, R168.reuse, R53, !P0 ;  /* 0x00000035a8357207 */ /* 0x040fe40004000000 */
[C---:B------:R-:W-:Y:S02]  /*3f50*/  SEL R60, R168.reuse, R11, !P0 ;  /* 0x0000000ba83c7207 */ /* 0x040fe40004000000 */
[C---:B------:R-:W-:Y:S02]  /*3f60*/  SEL R58, R168.reuse, R13, !P0 ;  /* 0x0000000da83a7207 */ /* 0x040fe40004000000 */
[----:B------:R-:W-:-:S02]  /*3f70*/  SEL R55, R168, R55, !P0 ;  /* 0x00000037a8377207 */ /* 0x000fc40004000000 */
[C---:B------:R-:W-:Y:S02]  /*3f80*/  SEL R57, R168.reuse, R57, !P0 ;  /* 0x00000039a8397207 */ /* 0x040fe40004000000 */
        /* <DEDUP_REMOVED lines=29> */
[----:B------:R-:W-:Y:S01]  /*4160*/  SEL R168, R168, R136, !P0 ;  /* 0x00000088a8a87207 */ /* 0x000fe20004000000 */
[----:B------:R-:W-:Y:S01]  /*4170*/  BAR.SYNC.DEFER_BLOCKING 0x0 ;  /* 0x0000000000007b1d */ /* 0x000fe20000010000 */
[----:B------:R-:W-:-:S05]  /*4180*/  LOP3.LUT P1, RZ, R101, 0x7f, RZ, 0xc0, !PT ;  /* 0x0000007f65ff7812 */ /* 0x000fca000782c0ff */
[----:B-1--4-:R-:W-:Y:S08]  /*4190*/  BRA.U UP0, `(.L_x_5) ;  /* 0x0000000100187547 */ /* 0x012ff0000b800000 */
[----:B------:R-:W-:Y:S01]  /*41a0*/  ELECT P0, URZ, PT ;  /* 0x0000000000ff782f */ /* 0x000fe20003800000 */
[----:B------:R-:W-:Y:S01]  /*41b0*/  IMAD.MOV.U32 R3, RZ, RZ, 0x1 ;  /* 0x00000001ff037424 */ /* 0x000fe200078e00ff */
[----:B------:R-:W-:Y:S01]  /*41c0*/  UMOV UR5, 0x40 ;  /* 0x0000004000057882 */ /* 0x000fe20000000000 */
[----:B------:R-:W-:Y:S01]  /*41d0*/  UVIRTCOUNT.DEALLOC.SMPOOL 0x80 ;  /* 0x000000800000784c */ /* 0x000fe20000000000 */
[----:B------:R-:W-:-:S09]  /*41e0*/  ULEA UR5, UR4, UR5, 0x18 ;  /* 0x0000000504057291 */ /* 0x000fd2000f8ec0ff */
[----:B------:R1:W-:Y:S03]  /*41f0*/  @P0 STS.U8 [UR5], R3 ;  /* 0x00000003ff000988 */ /* 0x0003e60008000005 */
.L_x_5:
[----:B------:R-:W-:Y:S01]  /*4200*/  STTM.16dp32bit_t0_t15.x64 tmem[UR10], RZ ;  /* 0x000000ff000079ed */ /* 0x000fe20008b0000a */
[----:B------:R-:W-:Y:S01]  /*4210*/  STTM.16dp32bit_t16_t31.x64 tmem[UR10+0x40], RZ ;  /* 0x000040ff000079ed */ /* 0x000fe20008b2000a */
[----:B------:R-:W2:Y:S02]  /*4220*/  FENCE.VIEW.ASYNC.T ;  /* 0x00000000000073c6 */ /* 0x000ea40000000200 */
[----:B--2---:R-:W-:Y:S01]  /*4230*/  VOTEU.ALL UP1, P1 ;  /* 0x0000000000ff7886 */ /* 0x004fe20000820000 */
[----:B------:R-:W-:Y:S01]  /*4240*/  IMAD R27, R20, 0x2, R81 ;  /* 0x00000002141b7824 */ /* 0x000fe200078e0251 */
[----:B------:R-:W-:Y:S01]  /*4250*/  VOTEU.ALL UP2, P1 ;  /* 0x0000000000ff7886 */ /* 0x000fe20000840000 */
[----:B------:R-:W-:Y:S01]  /*4260*/  ISETP.GT.AND P0, PT, R236, 0x3f, PT ;  /* 0x0000003fec00780c */ /* 0x000fe20003f04270 */
[----:B------:R-:W-:Y:S01]  /*4270*/  IMAD.SHL.U32 R86, R23, 0x2, RZ ;  /* 0x0000000217567824 */ /* 0x000fe200078e00ff */
[----:B------:R-:W-:-:S04]  /*4280*/  @!UP1 UIADD3 UR4, UPT, UPT, -UR6, 0x100000, URZ ;  /* 0x0010000006049890 */ /* 0x000fc8000fffe1ff */
[----:B------:R-:W-:Y:S02]  /*4290*/  @!UP1 USHF.L.U32 UR5, UR4, 0xb, URZ ;  /* 0x0000000b04059899 */ /* 0x000fe400080006ff */
[----:B------:R-:W-:Y:S01]  /*42a0*/  @!UP1 USHF.L.U32 UR4, UR4, 0x1, URZ ;  /* 0x0000000104049899 */ /* 0x000fe200080006ff */
[----:B------:R-:W-:Y:S01]  /*42b0*/  BAR.SYNC.DEFER_BLOCKING 0x0 ;  /* 0x0000000000007b1d */ /* 0x000fe20000010000 */
[----:B------:R-:W-:Y:S01]  /*42c0*/  IMAD R80, R20, 0x2, R27 ;  /* 0x0000000214507824 */ /* 0x000fe200078e021b */
[----:B------:R-:W-:Y:S02]  /*42d0*/  ISETP.LT.AND P2, PT, R25, R22, P0 ;  /* 0x000000161900720c */ /* 0x000fe40000741270 */
[----:B------:R-:W-:Y:S01]  /*42e0*/  IADD3 R170, P3, PT, R86, UR16, RZ ;  /* 0x0000001056aa7c10 */ /* 0x000fe2000ff7e0ff */
[----:B-1----:R-:W-:-:S03]  /*42f0*/  IMAD R3, R20, 0x2, R80 ;  /* 0x0000000214037824 */ /* 0x002fc600078e0250 */
[----:B------:R-:W-:Y:S01]  /*4300*/  LEA.HI.X.SX32 R195, R23, UR17, 0x1, P3 ;  /* 0x0000001117c37c11 */ /* 0x000fe200098f0eff */
[----:B------:R-:W-:Y:S01]  /*4310*/  IMAD R9, R20, 0x2, R3 ;  /* 0x0000000214097824 */ /* 0x000fe200078e0203 */
[----:B------:R-:W-:-:S03]  /*4320*/  LEA R4, P3, R213, R170, 0x1 ;  /* 0x000000aad5047211 */ /* 0x000fc600078608ff */
[C---:B------:R-:W-:Y:S01]  /*4330*/  IMAD R25, R20.reuse, 0x2, R9 ;  /* 0x0000000214197824 */ /* 0x040fe200078e0209 */
[----:B------:R-:W-:Y:S01]  /*4340*/  LEA.HI.X.SX32 R5, R213, R195, 0x1, P3 ;  /* 0x000000c3d5057211 */ /* 0x000fe200018f0eff */
[----:B------:R-:W1:Y:S02]  /*4350*/  FENCE.VIEW.ASYNC.S ;  /* 0x00000000000073c6 */ /* 0x000e640000000000 */
[----:B-1----:R1:W2:Y:S02]  /*4360*/  @!UP2 SYNCS.EXCH.64 URZ, [UR11], UR4 ;  /* 0x000000040bffa5b2 */ /* 0x0022a40008000100 */
[----:B--2---:R-:W-:Y:S01]  /*4370*/  BAR.SYNC.DEFER_BLOCKING 0x0 ;  /* 0x0000000000007b1d */ /* 0x004fe20000010000 */
[----:B------:R-:W-:Y:S01]  /*4380*/  IMAD R31, R20, 0x2, R25 ;  /* 0x00000002141f7824 */ /* 0x000fe200078e0219 */
[----:B------:R-:W-:-:S03]  /*4390*/  ISETP.LT.AND P4, PT, R15, R22, P0 ;  /* 0x000000160f00720c */ /* 0x000fc60000781270 */
[----:B------:R-:W-:Y:S01]  /*43a0*/  IMAD R11, R20, 0x2, R31 ;  /* 0x00000002140b7824 */ /* 0x000fe200078e021f */
[----:B------:R-:W-:-:S03]  /*43b0*/  LOP3.LUT R218, R193, 0x18, RZ, 0xfc, !PT ;  /* 0x00000018c1da7812 */ /* 0x000fc600078efcff */
[C---:B------:R-:W-:Y:S01]  /*43c0*/  IMAD R13, R20.reuse, 0x2, R11 ;  /* 0x00000002140d7824 */ /* 0x040fe200078e020b */
[----:B------:R-:W-:Y:S01]  /*43d0*/  LOP3.LUT R217, R193, 0x1a, RZ, 0xfc, !PT ;  /* 0x0000001ac1d97812 */ /* 0x000fe200078efcff */
[----:B-1----:R-:W1:Y:S02]  /*43e0*/  LDCU UR4, c[0x0][0x3b0] ;  /* 0x00007600ff0477ac */ /* 0x002e640008000800 */
[----:B------:R-:W-:Y:S01]  /*43f0*/  IMAD R87, R20, 0x2, R13 ;  /* 0x0000000214577824 */ /* 0x000fe200078e020d */
[----:B------:R-:W-:Y:S02]  /*4400*/  PRMT R196, RZ, 0x7610, R196 ;  /* 0x00007610ffc47816 */ /* 0x000fe400000000c4 */
[----:B------:R-:W-:Y:S01]  /*4410*/  ISETP.LT.AND P3, PT, R218, R22, P0 ;  /* 0x00000016da00720c */ /* 0x000fe20000761270 */
[----:B------:R-:W-:Y:S01]  /*4420*/  IMAD R85, R20, 0x2, R87 ;  /* 0x0000000214557824 */ /* 0x000fe200078e0257 */
[----:B0-----:R0:W2:Y:S01]  /*4430*/  @P2 LDG.E.U16 R194, desc[UR20][R4.64] ;  /* 0x0000001404c22981 */ /* 0x0010a2000c1e1500 */
[----:B------:R-:W-:-:S02]  /*4440*/  LEA R6, P2, R29, R170, 0x1 ;  /* 0x000000aa1d067211 */ /* 0x000fc400078408ff */
[----:B------:R-:W-:Y:S02]  /*4450*/  PRMT R192, RZ, 0x7610, R192 ;  /* 0x00007610ffc07816 */ /* 0x000fe400000000c0 */
[-C--:B------:R-:W-:Y:S02]  /*4460*/  LEA.HI.X.SX32 R7, R29, R195.reuse, 0x1, P2 ;  /* 0x000000c31d077211 */ /* 0x080fe400010f0eff */
[----:B------:R-:W-:Y:S01]  /*4470*/  ISETP.LT.AND P2, PT, R217, R22, P0 ;  /* 0x00000016d900720c */ /* 0x000fe20000741270 */
[C---:B------:R-:W-:Y:S01]  /*4480*/  IMAD R15, R20.reuse, 0x2, R85 ;  /* 0x00000002140f7824 */ /* 0x040fe200078e0255 */
[C---:B0-----:R-:W-:Y:S01]  /*4490*/  LEA R4, P5, R3.reuse, R170, 0x1 ;  /* 0x000000aa03047211 */ /* 0x041fe200078a08ff */
[----:B------:R0:W3:Y:S01]  /*44a0*/  @P4 LDG.E.U16 R196, desc[UR20][R6.64] ;  /* 0x0000001406c44981 */ /* 0x0000e2000c1e1500 */
[----:B------:R-:W-:Y:S01]  /*44b0*/  PRMT R180, RZ, 0x7610, R180 ;  /* 0x00007610ffb47816 */ /* 0x000fe200000000b4 */
[----:B------:R-:W-:Y:S01]  /*44c0*/  IMAD R89, R20, 0x2, R15 ;  /* 0x0000000214597824 */ /* 0x000fe200078e020f */
[----:B------:R-:W-:-:S02]  /*44d0*/  LEA.HI.X.SX32 R5, R3, R195, 0x1, P5 ;  /* 0x000000c303057211 */ /* 0x000fc400028f0eff */
[----:B------:R-:W-:Y:S02]  /*44e0*/  LOP3.LUT R3, R193, 0x20, RZ, 0xfc, !PT ;  /* 0x00000020c1037812 */ /* 0x000fe400078efcff */
[C---:B0-----:R-:W-:Y:S01]  /*44f0*/  LEA R6, P4, R9.reuse, R170, 0x1 ;  /* 0x000000aa09067211 */ /* 0x041fe200078808ff */
[----:B------:R0:W4:Y:S03]  /*4500*/  @P3 LDG.E.U16 R192, desc[UR20][R4.64] ;  /* 0x0000001404c03981 */ /* 0x000126000c1e1500 */
[----:B------:R-:W-:Y:S01]  /*4510*/  LEA.HI.X.SX32 R7, R9, R195, 0x1, P4 ;  /* 0x000000c309077211 */ /* 0x000fe200020f0eff */
[----:B------:R-:W-:Y:S01]  /*4520*/  IMAD R91, R20, 0x2, R89 ;  /* 0x00000002145b7824 */ /* 0x000fe200078e0259 */
[----:B------:R-:W-:-:S03]  /*4530*/  ISETP.LT.AND P3, PT, R3, R22, P0 ;  /* 0x000000160300720c */ /* 0x000fc60000761270 */
[----:B------:R5:W2:Y:S01]  /*4540*/  @P2 LDG.E.U16 R180, desc[UR20][R6.64] ;  /* 0x0000001406b42981 */ /* 0x000aa2000c1e1500 */
[----:B0-----:R-:W-:Y:S01]  /*4550*/  LOP3.LUT R4, R193, 0x22, RZ, 0xfc, !PT ;  /* 0x00000022c1047812 */ /* 0x001fe200078efcff */
[----:B------:R-:W-:-:S03]  /*4560*/  IMAD R33, R20, 0x2, R91 ;  /* 0x0000000214217824 */ /* 0x000fc600078e025b */
[----:B------:R-:W-:Y:S02]  /*4570*/  ISETP.LT.AND P2, PT, R4, R22, P0 ;  /* 0x000000160400720c */ /* 0x000fe40000741270 */
[CC--:B-----5:R-:W-:Y:S02]  /*4580*/  LEA R6, P4, R11.reuse, R170.reuse, 0x1 ;  /* 0x000000aa0b067211 */ /* 0x0e0fe400078808ff */
[----:B------:R-:W-:Y:S02]  /*4590*/  PRMT R191, RZ, 0x7610, R191 ;  /* 0x00007610ffbf7816 */ /* 0x000fe400000000bf */
[-C--:B------:R-:W-:Y:S01]  /*45a0*/  LEA.HI.X.SX32 R7, R11, R195.reuse, 0x1, P4 ;  /* 0x000000c30b077211 */ /* 0x080fe200020f0eff */
[C---:B------:R-:W-:Y:S01]  /*45b0*/  IMAD R11, R20.reuse, 0x2, R33 ;  /* 0x00000002140b7824 */ /* 0x040fe200078e0221 */
[----:B------:R-:W-:Y:S02]  /*45c0*/  LEA R8, P5, R13, R170, 0x1 ;  /* 0x000000aa0d087211 */ /* 0x000fe400078a08ff */
[----:B------:R-:W-:Y:S01]  /*45d0*/  LOP3.LUT R5, R193, 0x28, RZ, 0xfc, !PT ;  /* 0x00000028c1057812 */ /* 0x000fe200078efcff */
[C---:B------:R-:W-:Y:S01]  /*45e0*/  IMAD R95, R20.reuse, 0x2, R11 ;  /* 0x00000002145f7824 */ /* 0x040fe200078e020b */
[----:B------:R-:W-:Y:S01]  /*45f0*/  PRMT R187, RZ, 0x7610, R187 ;  /* 0x00007610ffbb7816 */ /* 0x000fe200000000bb */
[----:B------:R0:W5:Y:S01]  /*4600*/  @P3 LDG.E.U16 R191, desc[UR20][R6.64] ;  /* 0x0000001406bf3981 */ /* 0x000162000c1e1500 */
[----:B------:R-:W-:Y:S01]  /*4610*/  LEA.HI.X.SX32 R9, R13, R195, 0x1, P5 ;  /* 0x000000c30d097211 */ /* 0x000fe200028f0eff */
[----:B------:R-:W-:Y:S01]  /*4620*/  IMAD R97, R20, 0x2, R95 ;  /* 0x0000000214617824 */ /* 0x000fe200078e025f */
[----:B------:R-:W-:-:S03]  /*4630*/  ISETP.LT.AND P3, PT, R5, R22, P0 ;  /* 0x000000160500720c */ /* 0x000fc60000761270 */
[----:B------:R1:W2:Y:S01]  /*4640*/  @P2 LDG.E.U16 R187, desc[UR20][R8.64] ;  /* 0x0000001408bb2981 */ /* 0x0002a2000c1e1500 */
[----:B------:R-:W-:Y:S01]  /*4650*/  IMAD R83, R20, 0x2, R97 ;  /* 0x0000000214537824 */ /* 0x000fe200078e0261 */
[C---:B0-----:R-:W-:Y:S02]  /*4660*/  LOP3.LUT R6, R193.reuse, 0x30, RZ, 0xfc, !PT ;  /* 0x00000030c1067812 */ /* 0x041fe400078efcff */
[----:B------:R-:W-:Y:S02]  /*4670*/  LOP3.LUT R7, R193, 0x38, RZ, 0xfc, !PT ;  /* 0x00000038c1077812 */ /* 0x000fe400078efcff */
[----:B------:R-:W-:Y:S02]  /*4680*/  ISETP.LT.AND P4, PT, R6, R22, P0 ;  /* 0x000000160600720c */ /* 0x000fe40000781270 */
[C---:B-1----:R-:W-:Y:S02]  /*4690*/  LEA R8, P2, R15.reuse, R170, 0x1 ;  /* 0x000000aa0f087211 */ /* 0x042fe400078408ff */
[----:B------:R-:W-:Y:S01]  /*46a0*/  PRMT R190, RZ, 0x7610, R190 ;  /* 0x00007610ffbe7816 */ /* 0x000fe200000000be */
[----:B------:R-:W-:Y:S01]  /*46b0*/  IMAD R99, R20, 0x2, R83 ;  /* 0x0000000214637824 */ /* 0x000fe200078e0253 */
[----:B------:R-:W-:-:S02]  /*46c0*/  LEA.HI.X.SX32 R9, R15, R195, 0x1, P2 ;  /* 0x000000c30f097211 */ /* 0x000fc400010f0eff */
[----:B------:R-:W-:Y:S02]  /*46d0*/  ISETP.LT.AND P2, PT, R7, R22, P0 ;  /* 0x000000160700720c */ /* 0x000fe40000741270 */
[-C--:B------:R-:W-:Y:S01]  /*46e0*/  LEA R10, P5, R11, R170.reuse, 0x1 ;  /* 0x000000aa0b0a7211 */ /* 0x080fe200078a08ff */
[----:B------:R0:W2:Y:S01]  /*46f0*/  @P3 LDG.E.U16 R190, desc[UR20][R8.64] ;  /* 0x0000001408be3981 */ /* 0x0000a2000c1e1500 */
[----:B------:R-:W-:Y:S02]  /*4700*/  PRMT R189, RZ, 0x7610, R189 ;  /* 0x00007610ffbd7816 */ /* 0x000fe400000000bd */
[----:B------:R-:W-:Y:S02]  /*4710*/  LEA R12, P3, R99, R170, 0x1 ;  /* 0x000000aa630c7211 */ /* 0x000fe400078608ff */
[----:B------:R-:W-:Y:S02]  /*4720*/  LEA.HI.X.SX32 R11, R11, R195, 0x1, P5 ;  /* 0x000000c30b0b7211 */ /* 0x000fe400028f0eff */
[----:B------:R-:W-:-:S02]  /*4730*/  PRMT R188, RZ, 0x7610, R188 ;  /* 0x00007610ffbc7816 */ /* 0x000fc400000000bc */
[C---:B0-----:R-:W-:Y:S01]  /*4740*/  LOP3.LUT R8, R193.reuse, 0x2a, RZ, 0xfc, !PT ;  /* 0x0000002ac1087812 */ /* 0x041fe200078efcff */
[----:B------:R0:W2:Y:S01]  /*4750*/  @P4 LDG.E.U16 R189, desc[UR20][R10.64] ;  /* 0x000000140abd4981 */ /* 0x0000a2000c1e1500 */
[----:B------:R-:W-:Y:S02]  /*4760*/  LOP3.LUT R9, R193, 0x32, RZ, 0xfc, !PT ;  /* 0x00000032c1097812 */ /* 0x000fe400078efcff */
[----:B------:R-:W-:Y:S02]  /*4770*/  LEA.HI.X.SX32 R13, R99, R195, 0x1, P3 ;  /* 0x000000c3630d7211 */ /* 0x000fe400018f0eff */
[-C--:B------:R-:W-:Y:S02]  /*4780*/  ISETP.LT.AND P3, PT, R8, R22.reuse, P0 ;  /* 0x000000160800720c */ /* 0x080fe40000761270 */
[----:B------:R-:W-:Y:S01]  /*4790*/  ISETP.LT.AND P4, PT, R9, R22, P0 ;  /* 0x000000160900720c */ /* 0x000fe20000781270 */
[----:B------:R1:W2:Y:S01]  /*47a0*/  @P2 LDG.E.U16 R188, desc[UR20][R12.64] ;  /* 0x000000140cbc2981 */ /* 0x0002a2000c1e1500 */
[----:B------:R-:W-:-:S02]  /*47b0*/  LEA R14, P5, R95, R170, 0x1 ;  /* 0x000000aa5f0e7211 */ /* 0x000fc400078a08ff */
[----:B0-----:R-:W-:Y:S02]  /*47c0*/  LOP3.LUT R10, R193, 0x3a, RZ, 0xfc, !PT ;  /* 0x0000003ac10a7812 */ /* 0x001fe400078efcff */
[----:B------:R-:W-:Y:S02]  /*47d0*/  PRMT R186, RZ, 0x7610, R186 ;  /* 0x00007610ffba7816 */ /* 0x000fe400000000ba */
[----:B------:R-:W-:Y:S02]  /*47e0*/  PRMT R185, RZ, 0x7610, R185 ;  /* 0x00007610ffb97816 */ /* 0x000fe400000000b9 */
[----:B-1----:R-:W-:Y:S01]  /*47f0*/  LEA R12, P2, R89, R170, 0x1 ;  /* 0x000000aa590c7211 */ /* 0x002fe200078408ff */
[----:B------:R-:W-:Y:S01]  /*4800*/  IMAD R99, R20, 0x2, R99 ;  /* 0x0000000214637824 */ /* 0x000fe200078e0263 */
[-C--:B------:R-:W-:Y:S02]  /*4810*/  LEA.HI.X.SX32 R15, R95, R195.reuse, 0x1, P5 ;  /* 0x000000c35f0f7211 */ /* 0x080fe400028f0eff */
[----:B------:R-:W-:-:S02]  /*4820*/  LEA.HI.X.SX32 R13, R89, R195, 0x1, P2 ;  /* 0x000000c3590d7211 */ /* 0x000fc400010f0eff */
[----:B------:R-:W-:Y:S01]  /*4830*/  ISETP.LT.AND P2, PT, R10, R22, P0 ;  /* 0x000000160a00720c */ /* 0x000fe20000741270 */
[----:B------:R-:W2:Y:S01]  /*4840*/  @P4 LDG.E.U16 R185, desc[UR20][R14.64] ;  /* 0x000000140eb94981 */ /* 0x000ea2000c1e1500 */
[----:B------:R-:W-:-:S03]  /*4850*/  LOP3.LUT R18, R193, 0xa, RZ, 0xfc, !PT ;  /* 0x0000000ac1127812 */ /* 0x000fc600078efcff */
[----:B------:R0:W2:Y:S01]  /*4860*/  @P3 LDG.E.U16 R186, desc[UR20][R12.64] ;  /* 0x000000140cba3981 */ /* 0x0000a2000c1e1500 */
[----:B------:R-:W-:Y:S02]  /*4870*/  ISETP.LT.AND P4, PT, R18, R22, P0 ;  /* 0x000000161200720c */ /* 0x000fe40000781270 */
[----:B------:R-:W-:Y:S02]  /*4880*/  SHF.R.U32.HI R11, RZ, 0x6, R101 ;  /* 0x00000006ff0b7819 */ /* 0x000fe40000011665 */
[----:B------:R-:W-:Y:S02]  /*4890*/  PRMT R184, RZ, 0x7610, R184 ;  /* 0x00007610ffb87816 */ /* 0x000fe400000000b8 */
[-C--:B0-----:R-:W-:Y:S02]  /*48a0*/  LEA R12, P3, R99, R170.reuse, 0x1 ;  /* 0x000000aa630c7211 */ /* 0x081fe400078608ff */
[----:B------:R-:W-:Y:S02]  /*48b0*/  LEA R14, P5, R19, R170, 0x1 ;  /* 0x000000aa130e7211 */ /* 0x000fe400078a08ff */
[----:B------:R-:W-:-:S02]  /*48c0*/  LEA.HI.X.SX32 R13, R99, R195, 0x1, P3 ;  /* 0x000000c3630d7211 */ /* 0x000fc400018f0eff */
[----:B------:R-:W-:Y:S02]  /*48d0*/  SGXT.U32 R11, R11, 0x1 ;  /* 0x000000010b0b781a */ /* 0x000fe40000000000 */
[----:B------:R-:W-:Y:S01]  /*48e0*/  PRMT R183, RZ, 0x7610, R183 ;  /* 0x00007610ffb77816 */ /* 0x000fe200000000b7 */
[----:B------:R0:W2:Y:S01]  /*48f0*/  @P2 LDG.E.U16 R184, desc[UR20][R12.64] ;  /* 0x000000140cb82981 */ /* 0x0000a2000c1e1500 */
[----:B------:R-:W-:Y:S02]  /*4900*/  LEA.HI.X.SX32 R15, R19, R195, 0x1, P5 ;  /* 0x000000c3130f7211 */ /* 0x000fe400028f0eff */
[----:B------:R-:W-:-:S03]  /*4910*/  ISETP.LT.AND P2, PT, R11, R22, P0 ;  /* 0x000000160b00720c */ /* 0x000fc60000741270 */
[----:B------:R1:W2:Y:S01]  /*4920*/  @P4 LDG.E.U16 R183, desc[UR20][R14.64] ;  /* 0x000000140eb74981 */ /* 0x0002a2000c1e1500 */
[C---:B------:R-:W-:Y:S02]  /*4930*/  LEA R88, P4, R17.reuse, R170, 0x1 ;  /* 0x000000aa11587211 */ /* 0x040fe400078808ff */
[----:B------:R-:W-:Y:S02]  /*4940*/  PRMT R197, RZ, 0x7610, R197 ;  /* 0x00007610ffc57816 */ /* 0x000fe400000000c5 */
[----:B------:R-:W-:-:S05]  /*4950*/  LEA.HI.X.SX32 R89, R17, R195, 0x1, P4 ;  /* 0x000000c311597211 */ /* 0x000fca00020f0eff */
[----:B------:R-:W2:Y:S01]  /*4960*/  @P2 LDG.E.U16 R197, desc[UR20][R88.64] ;  /* 0x0000001458c52981 */ /* 0x000ea2000c1e1500 */
[----:B------:R-:W-:-:S04]  /*4970*/  LOP3.LUT R16, R193, 0x12, RZ, 0xfc, !PT ;  /* 0x00000012c1107812 */ /* 0x000fc800078efcff */
[----:B------:R-:W-:Y:S02]  /*4980*/  ISETP.LT.AND P3, PT, R16, R22, P0 ;  /* 0x000000161000720c */ /* 0x000fe40000761270 */
[C---:B0-----:R-:W-:Y:S02]  /*4990*/  LEA R12, P6, R81.reuse, R170, 0x1 ;  /* 0x000000aa510c7211 */ /* 0x041fe400078c08ff */
[----:B------:R-:W-:Y:S02]  /*49a0*/  PRMT R182, RZ, 0x7610, R182 ;  /* 0x00007610ffb67816 */ /* 0x000fe400000000b6 */
[----:B------:R-:W-:Y:S02]  /*49b0*/  LEA.HI.X.SX32 R13, R81, R195, 0x1, P6 ;  /* 0x000000c3510d7211 */ /* 0x000fe400030f0eff */
[C---:B------:R-:W-:Y:S02]  /*49c0*/  LOP3.LUT R216, R193.reuse, 0x1c, RZ, 0xfc, !PT ;  /* 0x0000001cc1d87812 */ /* 0x040fe400078efcff */
[----:B------:R-:W-:-:S03]  /*49d0*/  LOP3.LUT R11, R193, 0x24, RZ, 0xfc, !PT ;  /* 0x00000024c10b7812 */ /* 0x000fc600078efcff */
[----:B------:R0:W2:Y:S01]  /*49e0*/  @P3 LDG.E.U16 R182, desc[UR20][R12.64] ;  /* 0x000000140cb63981 */ /* 0x0000a2000c1e1500 */
[-C--:B------:R-:W-:Y:S02]  /*49f0*/  ISETP.LT.AND P3, PT, R216, R22.reuse, P0 ;  /* 0x00000016d800720c */ /* 0x080fe40000761270 */
[----:B------:R-:W-:Y:S02]  /*4a00*/  ISETP.LT.AND P4, PT, R11, R22, P0 ;  /* 0x000000160b00720c */ /* 0x000fe40000781270 */
[-C--:B------:R-:W-:Y:S02]  /*4a10*/  LEA R16, P5, R25, R170.reuse, 0x1 ;  /* 0x000000aa19107211 */ /* 0x080fe400078a08ff */
[----:B-1----:R-:W-:Y:S02]  /*4a20*/  LEA R14, P6, R87, R170, 0x1 ;  /* 0x000000aa570e7211 */ /* 0x002fe400078c08ff */
[----:B------:R-:W-:Y:S02]  /*4a30*/  PRMT R173, RZ, 0x7610, R173 ;  /* 0x00007610ffad7816 */ /* 0x000fe400000000ad */
[----:B0-----:R-:W-:-:S02]  /*4a40*/  LOP3.LUT R12, R193, 0x2c, RZ, 0xfc, !PT ;  /* 0x0000002cc10c7812 */ /* 0x001fc400078efcff */
[-C--:B------:R-:W-:Y:S02]  /*4a50*/  LEA.HI.X.SX32 R17, R25, R195.reuse, 0x1, P5 ;  /* 0x000000c319117211 */ /* 0x080fe400028f0eff */
[----:B------:R-:W-:Y:S02]  /*4a60*/  PRMT R179, RZ, 0x7610, R179 ;  /* 0x00007610ffb37816 */ /* 0x000fe400000000b3 */
[----:B------:R-:W-:Y:S01]  /*4a70*/  ISETP.LT.AND P2, PT, R12, R22, P0 ;  /* 0x000000160c00720c */ /* 0x000fe20000741270 */
[----:B------:R0:W2:Y:S01]  /*4a80*/  @P3 LDG.E.U16 R173, desc[UR20][R16.64] ;  /* 0x0000001410ad3981 */ /* 0x0000a2000c1e1500 */
[----:B------:R-:W-:Y:S02]  /*4a90*/  LEA.HI.X.SX32 R15, R87, R195, 0x1, P6 ;  /* 0x000000c3570f7211 */ /* 0x000fe400030f0eff */
[----:B------:R-:W-:-:S03]  /*4aa0*/  LOP3.LUT R13, R193, 0x34, RZ, 0xfc, !PT ;  /* 0x00000034c10d7812 */ /* 0x000fc600078efcff */
[----:B------:R1:W2:Y:S01]  /*4ab0*/  @P4 LDG.E.U16 R179, desc[UR20][R14.64] ;  /* 0x000000140eb34981 */ /* 0x0002a2000c1e1500 */
[----:B------:R-:W-:Y:S02]  /*4ac0*/  ISETP.LT.AND P3, PT, R13, R22, P0 ;  /* 0x000000160d00720c */ /* 0x000fe40000761270 */
[CC--:B0-----:R-:W-:Y:S02]  /*4ad0*/  LEA R16, P5, R91.reuse, R170.reuse, 0x1 ;  /* 0x000000aa5b107211 */ /* 0x0c1fe400078a08ff */
[----:B------:R-:W-:Y:S01]  /*4ae0*/  PRMT R178, RZ, 0x7610, R178 ;  /* 0x00007610ffb27816 */ /* 0x000fe200000000b2 */
[----:B------:R-:W-:Y:S01]  /*4af0*/  IMAD R181, R20, 0x2, R99 ;  /* 0x0000000214b57824 */ /* 0x000fe200078e0263 */
[----:B------:R-:W-:Y:S02]  /*4b00*/  LEA.HI.X.SX32 R17, R91, R195, 0x1, P5 ;  /* 0x000000c35b117211 */ /* 0x000fe400028f0eff */
[----:B-1----:R-:W-:Y:S02]  /*4b10*/  LOP3.LUT R14, R193, 0x3c, RZ, 0xfc, !PT ;  /* 0x0000003cc10e7812 */ /* 0x002fe400078efcff */
[----:B------:R-:W-:Y:S01]  /*4b20*/  LEA R24, P5, R97, R170, 0x1 ;  /* 0x000000aa61187211 */ /* 0x000fe200078a08ff */
[----:B------:R0:W2:Y:S01]  /*4b30*/  @P2 LDG.E.U16 R178, desc[UR20][R16.64] ;  /* 0x0000001410b22981 */ /* 0x0000a2000c1e1500 */
[----:B------:R-:W-:-:S02]  /*4b40*/  ISETP.LT.AND P4, PT, R14, R22, P0 ;  /* 0x000000160e00720c */ /* 0x000fc40000781270 */
[----:B------:R-:W-:Y:S02]  /*4b50*/  PRMT R177, RZ, 0x7610, R177 ;  /* 0x00007610ffb17816 */ /* 0x000fe400000000b1 */
[-C--:B------:R-:W-:Y:S02]  /*4b60*/  LEA.HI.X.SX32 R25, R97, R195.reuse, 0x1, P5 ;  /* 0x000000c361197211 */ /* 0x080fe400028f0eff */
[----:B------:R-:W-:Y:S02]  /*4b70*/  LOP3.LUT R30, R193, 0xc, RZ, 0xfc, !PT ;  /* 0x0000000cc11e7812 */ /* 0x000fe400078efcff */
[C---:B0-----:R-:W-:Y:S01]  /*4b80*/  LEA R16, P2, R181.reuse, R170, 0x1 ;  /* 0x000000aab5107211 */ /* 0x041fe200078408ff */
[----:B------:R0:W2:Y:S01]  /*4b90*/  @P3 LDG.E.U16 R177, desc[UR20][R24.64] ;  /* 0x0000001418b13981 */ /* 0x0000a2000c1e1500 */
[----:B------:R-:W-:Y:S02]  /*4ba0*/  PRMT R176, RZ, 0x7610, R176 ;  /* 0x00007610ffb07816 */ /* 0x000fe400000000b0 */
[----:B------:R-:W-:-:S02]  /*4bb0*/  LEA.HI.X.SX32 R17, R181, R195, 0x1, P2 ;  /* 0x000000c3b5117211 */ /* 0x000fc400010f0eff */
[----:B------:R-:W-:Y:S02]  /*4bc0*/  ISETP.LT.AND P3, PT, R30, R22, P0 ;  /* 0x000000161e00720c */ /* 0x000fe40000761270 */
[C---:B------:R-:W-:Y:S01]  /*4bd0*/  LOP3.LUT R18, R193.reuse, 0x14, RZ, 0xfc, !PT ;  /* 0x00000014c1127812 */ /* 0x040fe200078efcff */
[----:B------:R1:W2:Y:S01]  /*4be0*/  @P4 LDG.E.U16 R176, desc[UR20][R16.64] ;  /* 0x0000001410b04981 */ /* 0x0002a2000c1e1500 */
[----:B0-----:R-:W-:Y:S02]  /*4bf0*/  LEA R24, P4, R26, R170, 0x1 ;  /* 0x000000aa1a187211 */ /* 0x001fe400078808ff */
[----:B------:R-:W-:Y:S02]  /*4c00*/  ISETP.LT.AND P2, PT, R18, R22, P0 ;  /* 0x000000161200720c */ /* 0x000fe40000741270 */
[----:B------:R-:W-:Y:S02]  /*4c10*/  LOP3.LUT R215, R193, 0x1e, RZ, 0xfc, !PT ;  /* 0x0000001ec1d77812 */ /* 0x000fe400078efcff */
[----:B------:R-:W-:-:S02]  /*4c20*/  PRMT R175, RZ, 0x7610, R175 ;  /* 0x00007610ffaf7816 */ /* 0x000fc400000000af */
[-C--:B------:R-:W-:Y:S02]  /*4c30*/  LEA.HI.X.SX32 R25, R26, R195.reuse, 0x1, P4 ;  /* 0x000000c31a197211 */ /* 0x080fe400020f0eff */
[----:B-1----:R-:W-:Y:S02]  /*4c40*/  LEA R16, P5, R27, R170, 0x1 ;  /* 0x000000aa1b107211 */ /* 0x002fe400078a08ff */
[----:B------:R-:W-:Y:S01]  /*4c50*/  ISETP.LT.AND P4, PT, R215, R22, P0 ;  /* 0x00000016d700720c */ /* 0x000fe20000781270 */
[----:B------:R0:W2:Y:S01]  /*4c60*/  @P3 LDG.E.U16 R175, desc[UR20][R24.64] ;  /* 0x0000001418af3981 */ /* 0x0000a2000c1e1500 */
[----:B------:R-:W-:Y:S02]  /*4c70*/  PRMT R174, RZ, 0x7610, R174 ;  /* 0x00007610ffae7816 */ /* 0x000fe400000000ae */
[----:B------:R-:W-:Y:S02]  /*4c80*/  LOP3.LUT R15, R193, 0x26, RZ, 0xfc, !PT ;  /* 0x00000026c10f7812 */ /* 0x000fe400078efcff */
[----:B------:R-:W-:-:S02]  /*4c90*/  LEA.HI.X.SX32 R17, R27, R195, 0x1, P5 ;  /* 0x000000c31b117211 */ /* 0x000fc400028f0eff */
[----:B------:R-:W-:Y:S02]  /*4ca0*/  ISETP.LT.AND P3, PT, R15, R22, P0 ;  /* 0x000000160f00720c */ /* 0x000fe40000761270 */
[CC--:B0-----:R-:W-:Y:S01]  /*4cb0*/  LEA R24, P5, R31.reuse, R170.reuse, 0x1 ;  /* 0x000000aa1f187211 */ /* 0x0c1fe200078a08ff */
[----:B------:R0:W2:Y:S01]  /*4cc0*/  @P2 LDG.E.U16 R174, desc[UR20][R16.64] ;  /* 0x0000001410ae2981 */ /* 0x0000a2000c1e1500 */
[----:B------:R-:W-:Y:S02]  /*4cd0*/  PRMT R172, RZ, 0x7610, R172 ;  /* 0x00007610ffac7816 */ /* 0x000fe400000000ac */
[----:B------:R-:W-:Y:S02]  /*4ce0*/  LEA.HI.X.SX32 R25, R31, R195, 0x1, P5 ;  /* 0x000000c31f197211 */ /* 0x000fe400028f0eff */
[----:B------:R-:W-:Y:S02]  /*4cf0*/  LEA R30, P2, R85, R170, 0x1 ;  /* 0x000000aa551e7211 */ /* 0x000fe400078408ff */
[----:B------:R-:W-:Y:S01]  /*4d00*/  PRMT R87, RZ, 0x7610, R87 ;  /* 0x00007610ff577816 */ /* 0x000fe20000000057 */
[----:B------:R1:W2:Y:S01]  /*4d10*/  @P4 LDG.E.U16 R172, desc[UR20][R24.64] ;  /* 0x0000001418ac4981 */ /* 0x0002a2000c1e1500 */
[----:B0-----:R-:W-:-:S02]  /*4d20*/  LOP3.LUT R16, R193, 0x2e, RZ, 0xfc, !PT ;  /* 0x0000002ec1107812 */ /* 0x001fc400078efcff */
[-C--:B------:R-:W-:Y:S02]  /*4d30*/  LEA.HI.X.SX32 R31, R85, R195.reuse, 0x1, P2 ;  /* 0x000000c3551f7211 */ /* 0x080fe400010f0eff */
[----:B------:R-:W-:Y:S02]  /*4d40*/  ISETP.LT.AND P2, PT, R16, R22, P0 ;  /* 0x000000161000720c */ /* 0x000fe40000741270 */
[----:B------:R-:W-:Y:S01]  /*4d50*/  LEA R32, P4, R33, R170, 0x1 ;  /* 0x000000aa21207211 */ /* 0x000fe200078808ff */
[----:B------:R0:W2:Y:S01]  /*4d60*/  @P3 LDG.E.U16 R87, desc[UR20][R30.64] ;  /* 0x000000141e573981 */ /* 0x0000a2000c1e1500 */
[C---:B------:R-:W-:Y:S02]  /*4d70*/  LOP3.LUT R18, R193.reuse, 0xe, RZ, 0xfc, !PT ;  /* 0x0000000ec1127812 */ /* 0x040fe400078efcff */
[----:B------:R-:W-:Y:S02]  /*4d80*/  LOP3.LUT R17, R193, 0x36, RZ, 0xfc, !PT ;  /* 0x00000036c1117812 */ /* 0x000fe400078efcff */
[----:B------:R-:W-:-:S02]  /*4d90*/  LEA.HI.X.SX32 R33, R33, R195, 0x1, P4 ;  /* 0x000000c321217211 */ /* 0x000fc400020f0eff */
[-C--:B------:R-:W-:Y:S02]  /*4da0*/  ISETP.LT.AND P4, PT, R18, R22.reuse, P0 ;  /* 0x000000161200720c */ /* 0x080fe40000781270 */
[----:B------:R-:W-:Y:S02]  /*4db0*/  ISETP.LT.AND P3, PT, R17, R22, P0 ;  /* 0x000000161100720c */ /* 0x000fe40000761270 */
[----:B------:R-:W-:Y:S02]  /*4dc0*/  PRMT R85, RZ, 0x7610, R85 ;  /* 0x00007610ff557816 */ /* 0x000fe40000000055 */
[-C--:B-1----:R-:W-:Y:S01]  /*4dd0*/  LEA R24, P6, R83, R170.reuse, 0x1 ;  /* 0x000000aa53187211 */ /* 0x082fe200078c08ff */
[----:B------:R-:W-:Y:S01]  /*4de0*/  IMAD R91, R219, R21, RZ ;  /* 0x00000015db5b7224 */ /* 0x000fe200078e02ff */
[----:B0-----:R-:W-:Y:S02]  /*4df0*/  LEA R30, P5, R28, R170, 0x1 ;  /* 0x000000aa1c1e7211 */ /* 0x001fe400078a08ff */
[----:B------:R-:W-:Y:S01]  /*4e00*/  LEA.HI.X.SX32 R25, R83, R195, 0x1, P6 ;  /* 0x000000c353197211 */ /* 0x000fe200030f0eff */
[----:B------:R0:W2:Y:S01]  /*4e10*/  @P2 LDG.E.U16 R85, desc[UR20][R32.64] ;  /* 0x0000001420552981 */ /* 0x0000a2000c1e1500 */
[----:B------:R-:W-:-:S02]  /*4e20*/  PRMT R83, RZ, 0x7610, R83 ;  /* 0x00007610ff537816 */ /* 0x000fc40000000053 */
[----:B------:R-:W-:Y:S02]  /*4e30*/  PRMT R84, RZ, 0x7610, R84 ;  /* 0x00007610ff547816 */ /* 0x000fe40000000054 */
[----:B------:R-:W-:Y:S01]  /*4e40*/  LEA.HI.X.SX32 R31, R28, R195, 0x1, P5 ;  /* 0x000000c31c1f7211 */ /* 0x000fe200028f0eff */
[----:B------:R-:W-:Y:S01]  /*4e50*/  IMAD R40, R40, UR4, RZ ;  /* 0x0000000428287c24 */ /* 0x000fe2000f8e02ff */
[----:B------:R-:W-:Y:S01]  /*4e60*/  LEA R90, P2, R91, UR18, 0x1 ;  /* 0x000000125b5a7c11 */ /* 0x000fe2000f8408ff */
[----:B------:R-:W-:Y:S01]  /*4e70*/  IMAD R38, R38, UR4, RZ ;  /* 0x0000000426267c24 */ /* 0x000fe2000f8e02ff */
[----:B------:R-:W-:Y:S01]  /*4e80*/  LOP3.LUT R94, R193, 0x16, RZ, 0xfc, !PT ;  /* 0x00000016c15e7812 */ /* 0x000fe200078efcff */
[----:B0-----:R-:W-:Y:S01]  /*4e90*/  IMAD R32, R93, UR4, RZ ;  /* 0x000000045d207c24 */ /* 0x001fe2000f8e02ff */
[----:B------:R0:W2:Y:S01]  /*4ea0*/  @P4 LDG.E.U16 R83, desc[UR20][R30.64] ;  /* 0x000000141e534981 */ /* 0x0000a2000c1e1500 */
[----:B------:R-:W-:Y:S01]  /*4eb0*/  LEA.HI.X.SX32 R91, R91, UR19, 0x1, P2 ;  /* 0x000000135b5b7c11 */ /* 0x000fe200090f0eff */
[----:B------:R-:W-:Y:S01]  /*4ec0*/  IMAD R44, R44, UR4, RZ ;  /* 0x000000042c2c7c24 */ /* 0x000fe2000f8e02ff */
[----:B------:R-:W-:Y:S01]  /*4ed0*/  ISETP.LT.AND P2, PT, R94, R22, P0 ;  /* 0x000000165e00720c */ /* 0x000fe20000741270 */
[----:B------:R1:W2:Y:S01]  /*4ee0*/  @P3 LDG.E.U16 R84, desc[UR20][R24.64] ;  /* 0x0000001418543981 */ /* 0x0002a2000c1e1500 */
[----:B------:R-:W-:Y:S01]  /*4ef0*/  IMAD R42, R42, UR4, RZ ;  /* 0x000000042a2a7c24 */ /* 0x000fe2000f8e02ff */
[----:B------:R-:W-:Y:S01]  /*4f00*/  LEA R94, P4, R38, R90, 0x1 ;  /* 0x0000005a265e7211 */ /* 0x000fe200078808ff */
[----:B------:R-:W-:-:S02]  /*4f10*/  IMAD R33, R36, UR4, RZ ;  /* 0x0000000424217c24 */ /* 0x000fc4000f8e02ff */
[----:B0-----:R-:W-:Y:S01]  /*4f20*/  IMAD R31, R92, UR4, RZ ;  /* 0x000000045c1f7c24 */ /* 0x001fe2000f8e02ff */
[-C--:B------:R-:W-:Y:S01]  /*4f30*/  LEA R92, P3, R40, R90.reuse, 0x1 ;  /* 0x0000005a285c7211 */ /* 0x080fe200078608ff */
[----:B-1----:R-:W-:Y:S01]  /*4f40*/  IMAD R25, R34, UR4, RZ ;  /* 0x0000000422197c24 */ /* 0x002fe2000f8e02ff */
[-C--:B------:R-:W-:Y:S01]  /*4f50*/  LEA R34, P5, R32, R90.reuse, 0x1 ;  /* 0x0000005a20227211 */ /* 0x080fe200078a08ff */
[----:B------:R-:W-:Y:S01]  /*4f60*/  IMAD R24, R35, UR4, RZ ;  /* 0x0000000423187c24 */ /* 0x000fe2000f8e02ff */
[-C--:B------:R-:W-:Y:S01]  /*4f70*/  LEA.HI.X.SX32 R93, R40, R91.reuse, 0x1, P3 ;  /* 0x0000005b285d7211 */ /* 0x080fe200018f0eff */
[----:B------:R-:W-:Y:S01]  /*4f80*/  IMAD R48, R48, UR4, RZ ;  /* 0x0000000430307c24 */ /* 0x000fe2000f8e02ff */
[-C--:B------:R-:W-:Y:S01]  /*4f90*/  LEA.HI.X.SX32 R95, R38, R91.reuse, 0x1, P4 ;  /* 0x0000005b265f7211 */ /* 0x080fe200020f0eff */
[----:B------:R-:W-:Y:S01]  /*4fa0*/  IMAD R46, R46, UR4, RZ ;  /* 0x000000042e2e7c24 */ /* 0x000fe2000f8e02ff */
[----:B------:R-:W-:Y:S01]  /*4fb0*/  LEA.HI.X.SX32 R35, R32, R91, 0x1, P5 ;  /* 0x0000005b20237211 */ /* 0x000fe200028f0eff */
[----:B------:R-:W-:Y:S01]  /*4fc0*/  IMAD R37, R37, UR4, RZ ;  /* 0x0000000425257c24 */ /* 0x000fe2000f8e02ff */
[-C--:B------:R-:W-:Y:S01]  /*4fd0*/  LEA R96, P3, R44, R90.reuse, 0x1 ;  /* 0x0000005a2c607211 */ /* 0x080fe200078608ff */
[----:B------:R-:W-:Y:S01]  /*4fe0*/  IMAD R39, R39, UR4, RZ ;  /* 0x0000000427277c24 */ /* 0x000fe2000f8e02ff */
[----:B------:R-:W-:-:S02]  /*4ff0*/  LEA R98, P4, R42, R90, 0x1 ;  /* 0x0000005a2a627211 */ /* 0x000fc400078808ff */
[-C--:B------:R-:W-:Y:S02]  /*5000*/  LEA R30, P6, R31, R90.reuse, 0x1 ;  /* 0x0000005a1f1e7211 */ /* 0x080fe400078c08ff */
[----:B------:R-:W-:Y:S01]  /*5010*/  LEA R32, P5, R33, R90, 0x1 ;  /* 0x0000005a21207211 */ /* 0x000fe200078a08ff */
[----:B------:R-:W-:Y:S01]  /*5020*/  IMAD R52, R52, UR4, RZ ;  /* 0x0000000434347c24 */ /* 0x000fe2000f8e02ff */
[-C--:B------:R-:W-:Y:S01]  /*5030*/  LEA.HI.X.SX32 R97, R44, R91.reuse, 0x1, P3 ;  /* 0x0000005b2c617211 */ /* 0x080fe200018f0eff */
[----:B------:R-:W-:Y:S01]  /*5040*/  IMAD R50, R50, UR4, RZ ;  /* 0x0000000432327c24 */ /* 0x000fe2000f8e02ff */
[-C--:B------:R-:W-:Y:S01]  /*5050*/  LEA.HI.X.SX32 R99, R42, R91.reuse, 0x1, P4 ;  /* 0x0000005b2a637211 */ /* 0x080fe200020f0eff */
[----:B------:R-:W-:Y:S01]  /*5060*/  IMAD R41, R41, UR4, RZ ;  /* 0x0000000429297c24 */ /* 0x000fe2000f8e02ff */
[-C--:B------:R-:W-:Y:S01]  /*5070*/  LEA.HI.X.SX32 R31, R31, R91.reuse, 0x1, P6 ;  /* 0x0000005b1f1f7211 */ /* 0x080fe200030f0eff */
[----:B------:R-:W-:Y:S01]  /*5080*/  IMAD R43, R43, UR4, RZ ;  /* 0x000000042b2b7c24 */ /* 0x000fe2000f8e02ff */
[----:B------:R-:W-:-:S02]  /*5090*/  LEA.HI.X.SX32 R33, R33, R91, 0x1, P5 ;  /* 0x0000005b21217211 */ /* 0x000fc400028f0eff */
[-C--:B------:R-:W-:Y:S02]  /*50a0*/  LEA R100, P3, R48, R90.reuse, 0x1 ;  /* 0x0000005a30647211 */ /* 0x080fe400078608ff */
[-C--:B------:R-:W-:Y:S02]  /*50b0*/  LEA R102, P4, R46, R90.reuse, 0x1 ;  /* 0x0000005a2e667211 */ /* 0x080fe400078808ff */
        /* <DEDUP_REMOVED lines=47> */
[CC--:B------:R-:W-:Y:S02]  /*53b0*/  LEA R118, P4, R66.reuse, R90.reuse, 0x1 ;  /* 0x0000005a42767211 */ /* 0x0c0fe400078808ff */
[-C--:B------:R-:W-:Y:S02]  /*53c0*/  LEA R52, P6, R53, R90.reuse, 0x1 ;  /* 0x0000005a35347211 */ /* 0x080fe400078c08ff */
[----:B------:R-:W-:Y:S01]  /*53d0*/  LEA R54, P5, R55, R90, 0x1 ;  /* 0x0000005a37367211 */ /* 0x000fe200078a08ff */
[----:B------:R-:W-:Y:S01]  /*53e0*/  IMAD R65, R65, UR4, RZ ;  /* 0x0000000441417c24 */ /* 0x000fe2000f8e02ff */
[-C--:B------:R-:W-:Y:S02]  /*53f0*/  LEA.HI.X.SX32 R117, R117, R91.reuse, 0x1, P3 ;  /* 0x0000005b75757211 */ /* 0x080fe400018f0eff */
        /* <DEDUP_REMOVED lines=18> */
[-C--:B------:R-:W-:Y:S01]  /*5520*/  LEA R126, P5, R68, R90.reuse, 0x1 ;  /* 0x0000005a447e7211 */ /* 0x080fe200078a08ff */
[----:B------:R-:W-:Y:S01]  /*5530*/  IMAD R135, R135, UR4, RZ ;  /* 0x0000000487877c24 */ /* 0x000fe2000f8e02ff */
[-C--:B------:R-:W-:Y:S01]  /*5540*/  LEA.HI.X.SX32 R65, R65, R91.reuse, 0x1, P3 ;  /* 0x0000005b41417211 */ /* 0x080fe200018f0eff */
[----:B------:R-:W-:Y:S01]  /*5550*/  IMAD R131, R131, UR4, RZ ;  /* 0x0000000483837c24 */ /* 0x000fe2000f8e02ff */
[----:B------:R-:W-:Y:S01]  /*5560*/  LEA.HI.X.SX32 R61, R61, R91, 0x1, P6 ;  /* 0x0000005b3d3d7211 */ /* 0x000fe200030f0eff */
[----:B------:R-:W-:Y:S01]  /*5570*/  IMAD R72, R72, UR4, RZ ;  /* 0x0000000448487c24 */ /* 0x000fe2000f8e02ff */
[----:B------:R-:W-:-:S02]  /*5580*/  LEA R128, P3, R129, R90, 0x1 ;  /* 0x0000005a81807211 */ /* 0x000fc400078608ff */
[-C--:B------:R-:W-:Y:S02]  /*5590*/  LEA.HI.X.SX32 R127, R68, R91.reuse, 0x1, P5 ;  /* 0x0000005b447f7211 */ /* 0x080fe400028f0eff */
        /* <DEDUP_REMOVED lines=8> */
[-C--:B------:R-:W-:Y:S01]  /*5620*/  LEA.HI.X.SX32 R133, R70, R91.reuse, 0x1, P5 ;  /* 0x0000005b46857211 */ /* 0x080fe200028f0eff */
[----:B------:R-:W-:Y:S01]  /*5630*/  IMAD R63, R63, UR4, RZ ;  /* 0x000000043f3f7c24 */ /* 0x000fe2000f8e02ff */
        /* <DEDUP_REMOVED lines=21> */
[-C--:B------:R-:W-:Y:S02]  /*5790*/  LEA.HI.X.SX32 R63, R63, R91.reuse, 0x1, P4 ;  /* 0x0000005b3f3f7211 */ /* 0x080fe400020f0eff */
[-C--:B------:R-:W-:Y:S02]  /*57a0*/  LEA R142, P6, R143, R90.reuse, 0x1 ;  /* 0x0000005a8f8e7211 */ /* 0x080fe400078c08ff */
[-C--:B------:R-:W-:Y:S02]  /*57b0*/  LEA R150, P5, R76, R90.reuse, 0x1 ;  /* 0x0000005a4c967211 */ /* 0x080fe400078a08ff */
[----:B------:R-:W-:Y:S01]  /*57c0*/  LEA R66, P4, R67, R90, 0x1 ;  /* 0x0000005a43427211 */ /* 0x000fe200078808ff */
[----:B------:R-:W-:Y:S01]  /*57d0*/  IMAD R159, R159, UR4, RZ ;  /* 0x000000049f9f7c24 */ /* 0x000fe2000f8e02ff */
[-C--:B------:R-:W-:Y:S01]  /*57e0*/  LEA.HI.X.SX32 R147, R147, R91.reuse, 0x1, P3 ;  /* 0x0000005b93937211 */ /* 0x080fe200018f0eff */
[----:B------:R-:W-:Y:S01]  /*57f0*/  IMAD R155, R155, UR4, RZ ;  /* 0x000000049b9b7c24 */ /* 0x000fe2000f8e02ff */
[----:B------:R-:W-:-:S02]  /*5800*/  LEA.HI.X.SX32 R143, R143, R91, 0x1, P6 ;  /* 0x0000005b8f8f7211 */ /* 0x000fc400030f0eff */
[-C--:B------:R-:W-:Y:S02]  /*5810*/  LEA R152, P3, R153, R90.reuse, 0x1 ;  /* 0x0000005a99987211 */ /* 0x080fe400078608ff */
[-C--:B------:R-:W-:Y:S01]  /*5820*/  LEA.HI.X.SX32 R151, R76, R91.reuse, 0x1, P5 ;  /* 0x0000005b4c977211 */ /* 0x080fe200028f0eff */
[----:B------:R-:W-:Y:S01]  /*5830*/  IMAD R71, R71, UR4, RZ ;  /* 0x0000000447477c24 */ /* 0x000fe2000f8e02ff */
[----:B------:R-:W-:Y:S02]  /*5840*/  LEA.HI.X.SX32 R67, R67, R91, 0x1, P4 ;  /* 0x0000005b43437211 */ /* 0x000fe400020f0eff */
[-C--:B------:R-:W-:Y:S02]  /*5850*/  LEA R148, P6, R149, R90.reuse, 0x1 ;  /* 0x0000005a95947211 */ /* 0x080fe400078c08ff */
[-C--:B------:R-:W-:Y:S02]  /*5860*/  LEA R156, P5, R78, R90.reuse, 0x1 ;  /* 0x0000005a4e9c7211 */ /* 0x080fe400078a08ff */
[----:B------:R-:W-:-:S02]  /*5870*/  LEA R68, P4, R69, R90, 0x1 ;  /* 0x0000005a45447211 */ /* 0x000fc400078808ff */
[-C--:B------:R-:W-:Y:S01]  /*5880*/  LEA.HI.X.SX32 R153, R153, R91.reuse, 0x1, P3 ;  /* 0x0000005b99997211 */ /* 0x080fe200018f0eff */
[----:B------:R-:W-:Y:S01]  /*5890*/  IMAD R161, R161, UR4, RZ ;  /* 0x00000004a1a17c24 */ /* 0x000fe2000f8e02ff */
[-C--:B------:R-:W-:Y:S02]  /*58a0*/  LEA.HI.X.SX32 R149, R149, R91.reuse, 0x1, P6 ;  /* 0x0000005b95957211 */ /* 0x080fe400030f0eff */
[-C--:B------:R-:W-:Y:S02]  /*58b0*/  LEA R158, P3, R159, R90.reuse, 0x1 ;  /* 0x0000005a9f9e7211 */ /* 0x080fe400078608ff */
[-C--:B------:R-:W-:Y:S01]  /*58c0*/  LEA.HI.X.SX32 R157, R78, R91.reuse, 0x1, P5 ;  /* 0x0000005b4e9d7211 */ /* 0x080fe200028f0eff */
[----:B------:R-:W-:Y:S01]  /*58d0*/  IMAD R73, R73, UR4, RZ ;  /* 0x0000000449497c24 */ /* 0x000fe2000f8e02ff */
[----:B------:R-:W-:Y:S02]  /*58e0*/  LEA.HI.X.SX32 R69, R69, R91, 0x1, P4 ;  /* 0x0000005b45457211 */ /* 0x000fe400020f0eff */
[----:B------:R-:W-:-:S02]  /*58f0*/  LEA R154, P6, R155, R90, 0x1 ;  /* 0x0000005a9b9a7211 */ /* 0x000fc400078c08ff */
[-C--:B------:R-:W-:Y:S02]  /*5900*/  LEA R162, P5, R24, R90.reuse, 0x1 ;  /* 0x0000005a18a27211 */ /* 0x080fe400078a08ff */
[-C--:B------:R-:W-:Y:S02]  /*5910*/  LEA R70, P4, R71, R90.reuse, 0x1 ;  /* 0x0000005a47467211 */ /* 0x080fe400078808ff */
[-C--:B------:R-:W-:Y:S01]  /*5920*/  LEA.HI.X.SX32 R159, R159, R91.reuse, 0x1, P3 ;  /* 0x0000005b9f9f7211 */ /* 0x080fe200018f0eff */
[----:B------:R-:W-:Y:S01]  /*5930*/  IMAD R166, R166, UR4, RZ ;  /* 0x00000004a6a67c24 */ /* 0x000fe2000f8e02ff */
[-C--:B------:R-:W-:Y:S02]  /*5940*/  LEA.HI.X.SX32 R155, R155, R91.reuse, 0x1, P6 ;  /* 0x0000005b9b9b7211 */ /* 0x080fe400030f0eff */
[----:B------:R-:W-:Y:S02]  /*5950*/  LEA R164, P3, R25, R90, 0x1 ;  /* 0x0000005a19a47211 */ /* 0x000fe400078608ff */
[-C--:B------:R-:W-:Y:S01]  /*5960*/  LEA.HI.X.SX32 R163, R24, R91.reuse, 0x1, P5 ;  /* 0x0000005b18a37211 */ /* 0x080fe200028f0eff */
[----:B------:R-:W-:Y:S01]  /*5970*/  IMAD R75, R75, UR4, RZ ;  /* 0x000000044b4b7c24 */ /* 0x000fe2000f8e02ff */
[----:B------:R-:W-:-:S02]  /*5980*/  LEA.HI.X.SX32 R71, R71, R91, 0x1, P4 ;  /* 0x0000005b47477211 */ /* 0x000fc400020f0eff */
[----:B------:R-:W-:Y:S02]  /*5990*/  LEA R160, P6, R161, R90, 0x1 ;  /* 0x0000005aa1a07211 */ /* 0x000fe400078c08ff */
[----:B------:R-:W-:Y:S02]  /*59a0*/  LEA R24, P5, R80, R170, 0x1 ;  /* 0x000000aa50187211 */ /* 0x000fe400078a08ff */
[----:B------:R-:W-:Y:S02]  /*59b0*/  LEA R72, P4, R73, R90, 0x1 ;  /* 0x0000005a49487211 */ /* 0x000fe400078808ff */
[----:B------:R-:W-:Y:S02]  /*59c0*/  PRMT R82, RZ, 0x7610, R82 ;  /* 0x00007610ff527816 */ /* 0x000fe40000000052 */
[-C--:B------:R-:W-:Y:S02]  /*59d0*/  LEA.HI.X.SX32 R165, R25, R91.reuse, 0x1, P3 ;  /* 0x0000005b19a57211 */ /* 0x080fe400018f0eff */
[----:B------:R-:W-:-:S02]  /*59e0*/  LEA.HI.X.SX32 R161, R161, R91, 0x1, P6 ;  /* 0x0000005ba1a17211 */ /* 0x000fc400030f0eff */
[----:B------:R-:W-:Y:S01]  /*59f0*/  LEA.HI.X.SX32 R25, R80, R195, 0x1, P5 ;  /* 0x000000c350197211 */ /* 0x000fe200028f0eff */
[----:B------:R-:W-:Y:S01]  /*5a00*/  IMAD R77, R77, UR4, RZ ;  /* 0x000000044d4d7c24 */ /* 0x000fe2000f8e02ff */
[----:B------:R-:W-:Y:S01]  /*5a10*/  LOP3.LUT R18, R193, 0x3e, RZ, 0xfc, !PT ;  /* 0x0000003ec1127812 */ /* 0x000fe200078efcff */
[----:B------:R-:W-:Y:S01]  /*5a20*/  IMAD R181, R20, 0x2, R181 ;  /* 0x0000000214b57824 */ /* 0x000fe200078e02b5 */
[-C--:B------:R-:W-:Y:S01]  /*5a30*/  LEA.HI.X.SX32 R73, R73, R91.reuse, 0x1, P4 ;  /* 0x0000005b49497211 */ /* 0x080fe200020f0eff */
[----:B------:R0:W5:Y:S01]  /*5a40*/  @P2 LDG.E.U16 R82, desc[UR20][R24.64] ;  /* 0x0000001418522981 */ /* 0x000162000c1e1500 */
[CC--:B------:R-:W-:Y:S02]  /*5a50*/  LEA R220, P6, R166.reuse, R90.reuse, 0x1 ;  /* 0x0000005aa6dc7211 */ /* 0x0c0fe400078c08ff */
[----:B------:R-:W-:Y:S02]  /*5a60*/  LEA R74, P4, R75, R90, 0x1 ;  /* 0x0000005a4b4a7211 */ /* 0x000fe400078808ff */
[----:B------:R-:W-:-:S02]  /*5a70*/  LEA.HI.X.SX32 R221, R166, R91, 0x1, P6 ;  /* 0x0000005ba6dd7211 */ /* 0x000fc400030f0eff */
[----:B------:R-:W-:Y:S01]  /*5a80*/  ISETP.LT.AND P3, PT, R18, R22, P0 ;  /* 0x000000161200720c */ /* 0x000fe20000761270 */
[----:B------:R-:W-:Y:S01]  /*5a90*/  IMAD R79, R79, UR4, RZ ;  /* 0x000000044f4f7c24 */ /* 0x000fe2000f8e02ff */
[----:B------:R-:W-:Y:S02]  /*5aa0*/  LEA.HI.X.SX32 R75, R75, R91, 0x1, P4 ;  /* 0x0000005b4b4b7211 */ /* 0x000fe400020f0eff */
[----:B------:R-:W-:Y:S02]  /*5ab0*/  LEA R166, P2, R167, R170, 0x1 ;  /* 0x000000aaa7a67211 */ /* 0x000fe400078408ff */
[----:B------:R-:W-:Y:S02]  /*5ac0*/  LEA R76, P4, R77, R90, 0x1 ;  /* 0x0000005a4d4c7211 */ /* 0x000fe400078808ff */
[----:B0-----:R-:W-:Y:S02]  /*5ad0*/  LEA R24, P5, R181, R170, 0x1 ;  /* 0x000000aab5187211 */ /* 0x001fe400078a08ff */
[----:B------:R-:W-:-:S02]  /*5ae0*/  LOP3.LUT R224, R193, 0x2, RZ, 0xfc, !PT ;  /* 0x00000002c1e07812 */ /* 0x000fc400078efcff */
[----:B------:R-:W-:Y:S01]  /*5af0*/  LEA.HI.X.SX32 R167, R167, R195, 0x1, P2 ;  /* 0x000000c3a7a77211 */ /* 0x000fe200010f0eff */
[----:B------:R-:W-:Y:S01]  /*5b00*/  IMAD R168, R168, UR4, RZ ;  /* 0x00000004a8a87c24 */ /* 0x000fe2000f8e02ff */
[----:B------:R-:W-:Y:S02]  /*5b10*/  LEA.HI.X.SX32 R77, R77, R91, 0x1, P4 ;  /* 0x0000005b4d4d7211 */ /* 0x000fe400020f0eff */
[----:B------:R-:W-:Y:S02]  /*5b20*/  LEA.HI.X.SX32 R25, R181, R195, 0x1, P5 ;  /* 0x000000c3b5197211 */ /* 0x000fe400028f0eff */
[----:B------:R-:W-:Y:S02]  /*5b30*/  ISETP.LT.AND P2, PT, R224, R22, P0 ;  /* 0x00000016e000720c */ /* 0x000fe40000741270 */
[----:B------:R-:W-:Y:S02]  /*5b40*/  LEA R78, P4, R79, R90, 0x1 ;  /* 0x0000005a4f4e7211 */ /* 0x000fe400078808ff */
[----:B------:R-:W-:-:S02]  /*5b50*/  PRMT R181, RZ, 0x7610, R181 ;  /* 0x00007610ffb57816 */ /* 0x000fc400000000b5 */
[----:B------:R-:W-:Y:S02]  /*5b60*/  LOP3.LUT R223, R193, 0x4, RZ, 0xfc, !PT ;  /* 0x00000004c1df7812 */ /* 0x000fe400078efcff */
[-C--:B------:R-:W-:Y:S02]  /*5b70*/  LEA.HI.X.SX32 R79, R79, R91.reuse, 0x1, P4 ;  /* 0x0000005b4f4f7211 */ /* 0x080fe400020f0eff */
[C---:B------:R-:W-:Y:S01]  /*5b80*/  LEA R90, P4, R168.reuse, R90, 0x1 ;  /* 0x0000005aa85a7211 */ /* 0x040fe200078808ff */
[----:B------:R0:W5:Y:S01]  /*5b90*/  @P3 LDG.E.U16 R181, desc[UR20][R24.64] ;  /* 0x0000001418b53981 */ /* 0x000162000c1e1500 */
[----:B------:R-:W-:Y:S02]  /*5ba0*/  PRMT R212, RZ, 0x7610, R212 ;  /* 0x00007610ffd47816 */ /* 0x000fe400000000d4 */
[----:B------:R-:W-:Y:S02]  /*5bb0*/  ISETP.LT.AND P3, PT, R223, R22, P0 ;  /* 0x00000016df00720c */ /* 0x000fe40000761270 */
[----:B------:R-:W-:Y:S01]  /*5bc0*/  LEA.HI.X.SX32 R91, R168, R91, 0x1, P4 ;  /* 0x0000005ba85b7211 */ /* 0x000fe200020f0eff */
[----:B------:R-:W-:-:S04]  /*5bd0*/  @!UP1 UIADD3 UR4, UPT, UPT, -UR6, 0x100000, URZ ;  /* 0x0010000006049890 */ /* 0x000fc8000fffe1ff */
[----:B------:R-:W-:Y:S02]  /*5be0*/  @!UP1 USHF.L.U32 UR5, UR4, 0xb, URZ ;  /* 0x0000000b04059899 */ /* 0x000fe400080006ff */
[----:B------:R-:W-:Y:S01]  /*5bf0*/  @!UP1 USHF.L.U32 UR4, UR4, 0x1, URZ ;  /* 0x0000000104049899 */ /* 0x000fe200080006ff */
[----:B------:R-:W5:Y:S01]  /*5c00*/  @P2 LDG.E.U16 R212, desc[UR20][R166.64] ;  /* 0x00000014a6d42981 */ /* 0x000f62000c1e1500 */
[----:B------:R-:W-:Y:S02]  /*5c10*/  LEA R168, P4, R169, R170, 0x1 ;  /* 0x000000aaa9a87211 */ /* 0x000fe400078808ff */
[----:B------:R-:W-:Y:S02]  /*5c20*/  LOP3.LUT R222, R193, 0x6, RZ, 0xfc, !PT ;  /* 0x00000006c1de7812 */ /* 0x000fe400078efcff */
[----:B------:R-:W-:Y:S02]  /*5c30*/  LEA.HI.X.SX32 R169, R169, R195, 0x1, P4 ;  /* 0x000000c3a9a97211 */ /* 0x000fe400020f0eff */
[----:B------:R-:W-:-:S02]  /*5c40*/  PRMT R200, RZ, 0x7610, R200 ;  /* 0x00007610ffc87816 */ /* 0x000fc400000000c8 */
[-C--:B------:R-:W-:Y:S01]  /*5c50*/  ISETP.LT.AND P4, PT, R222, R22.reuse, P0 ;  /* 0x00000016de00720c */ /* 0x080fe20000781270 */
[----:B------:R-:W-:Y:S01]  /*5c60*/  VOTEU.ALL UP1, P1 ;  /* 0x0000000000ff7886 */ /* 0x000fe20000820000 */
[----:B------:R-:W-:Y:S02]  /*5c70*/  ISETP.LT.AND P0, PT, R219, R22, P0 ;  /* 0x00000016db00720c */ /* 0x000fe40000701270 */
[C---:B------:R-:W-:Y:S01]  /*5c80*/  LEA R170, P5, R171.reuse, R170, 0x1 ;  /* 0x000000aaabaa7211 */ /* 0x040fe200078a08ff */
[----:B------:R-:W5:Y:S01]  /*5c90*/  @P3 LDG.E.U16 R200, desc[UR20][R168.64] ;  /* 0x00000014a8c83981 */ /* 0x000f62000c1e1500 */
[----:B------:R1:W0:Y:S01]  /*5ca0*/  @!UP1 SYNCS.EXCH.64 URZ, [UR9+0xc008], UR4 ;  /* 0x00c0080409ff95b2 */ /* 0x0002220008000100 */
[----:B------:R-:W-:Y:S02]  /*5cb0*/  PRMT R202, RZ, 0x7610, R202 ;  /* 0x00007610ffca7816 */ /* 0x000fe400000000ca */
[----:B------:R-:W-:Y:S01]  /*5cc0*/  LEA.HI.X.SX32 R171, R171, R195, 0x1, P5 ;  /* 0x000000c3abab7211 */ /* 0x000fe200028f0eff */
[----:B--2---:R2:W-:Y:S01]  /*5cd0*/  STS.U16 [R2+UR9+0x8400], R194 ;  /* 0x008400c202007988 */ /* 0x0045e20008000409 */
[----:B------:R-:W-:-:S02]  /*5ce0*/  PRMT R193, RZ, 0x7610, R193 ;  /* 0x00007610ffc17816 */ /* 0x000fc400000000c1 */
[----:B------:R-:W-:Y:S01]  /*5cf0*/  PRMT R195, RZ, 0x7610, R195 ;  /* 0x00007610ffc37816 */ /* 0x000fe200000000c3 */
[----:B---3--:R3:W-:Y:S01]  /*5d00*/  STS.U16 [R2+UR9+0x8800], R196 ;  /* 0x008800c402007988 */ /* 0x0087e20008000409 */
[----:B------:R-:W-:-:S03]  /*5d10*/  PRMT R198, RZ, 0x7610, R198 ;  /* 0x00007610ffc67816 */ /* 0x000fc600000000c6 */
[----:B------:R1:W-:Y:S01]  /*5d20*/  STS.U16 [R2+UR9+0x8000], R197 ;  /* 0x008000c502007988 */ /* 0x0003e20008000409 */
[----:B--2---:R-:W-:-:S03]  /*5d30*/  PRMT R194, RZ, 0x7610, R194 ;  /* 0x00007610ffc27816 */ /* 0x004fc600000000c2 */
[----:B------:R-:W2:Y:S01]  /*5d40*/  @P4 LDG.E.U16 R202, desc[UR20][R170.64] ;  /* 0x00000014aaca4981 */ /* 0x000ea2000c1e1500 */
[----:B---3--:R-:W-:-:S03]  /*5d50*/  PRMT R196, RZ, 0x7610, R196 ;  /* 0x00007610ffc47816 */ /* 0x008fc600000000c4 */
[----:B------:R-:W3:Y:S01]  /*5d60*/  @P0 LDG.E.U16 R193, desc[UR20][R38.64] ;  /* 0x0000001426c10981 */ /* 0x000ee2000c1e1500 */
[----:B-1----:R-:W-:Y:S02]  /*5d70*/  PRMT R197, RZ, 0x7610, R197 ;  /* 0x00007610ffc57816 */ /* 0x002fe400000000c5 */
[----:B------:R-:W-:Y:S01]  /*5d80*/  PRMT R199, RZ, 0x7610, R199 ;  /* 0x00007610ffc77816 */ /* 0x000fe200000000c7 */
[----:B------:R-:W2:Y:S01]  /*5d90*/  @P0 LDG.E.U16 R194, desc[UR20][R42.64] ;  /* 0x000000142ac20981 */ /* 0x000ea2000c1e1500 */
[----:B------:R-:W-:-:S03]  /*5da0*/  PRMT R201, RZ, 0x7610, R201 ;  /* 0x00007610ffc97816 */ /* 0x000fc600000000c9 */
        /* <DEDUP_REMOVED lines=9> */
[----:B------:R-:W-:Y:S02]  /*5e40*/  PRMT R207, RZ, 0x7610, R207 ;  /* 0x00007610ffcf7816 */ /* 0x000fe400000000cf */
[----:B0-----:R-:W-:Y:S01]  /*5e50*/  PRMT R24, RZ, 0x7610, R24 ;  /* 0x00007610ff187816 */ /* 0x001fe20000000018 */
[----:B------:R-:W2:Y:S01]  /*5e60*/  @P0 LDG.E.U16 R201, desc[UR20][R66.64] ;  /* 0x0000001442c90981 */ /* 0x000ea2000c1e1500 */
[----:B------:R-:W-:Y:S02]  /*5e70*/  PRMT R25, RZ, 0x7610, R25 ;  /* 0x00007610ff197816 */ /* 0x000fe40000000019 */
[----:B------:R-:W-:Y:S01]  /*5e80*/  PRMT R208, RZ, 0x7610, R208 ;  /* 0x00007610ffd07816 */ /* 0x000fe200000000d0 */
[----:B------:R-:W3:Y:S01]  /*5e90*/  @P0 LDG.E.U16 R203, desc[UR20][R68.64] ;  /* 0x0000001444cb0981 */ /* 0x000ee2000c1e1500 */
[----:B------:R-:W-:-:S03]  /*5ea0*/  PRMT R209, RZ, 0x7610, R209 ;  /* 0x00007610ffd17816 */ /* 0x000fc600000000d1 */
[----:B------:R-:W3:Y:S04]  /*5eb0*/  @P0 LDG.E.U16 R204, desc[UR20][R70.64] ;  /* 0x0000001446cc0981 */ /* 0x000ee8000c1e1500 */
[----:B------:R-:W3:Y:S04]  /*5ec0*/  @P0 LDG.E.U16 R205, desc[UR20][R72.64] ;  /* 0x0000001448cd0981 */ /* 0x000ee8000c1e1500 */
[----:B------:R-:W3:Y:S04]  /*5ed0*/  @P0 LDG.E.U16 R206, desc[UR20][R74.64] ;  /* 0x000000144ace0981 */ /* 0x000ee8000c1e1500 */
[----:B------:R-:W3:Y:S04]  /*5ee0*/  @P0 LDG.E.U16 R207, desc[UR20][R76.64] ;  /* 0x000000144ccf0981 */ /* 0x000ee8000c1e1500 */
[----:B------:R-:W3:Y:S04]  /*5ef0*/  @P0 LDG.E.U16 R24, desc[UR20][R34.64] ;  /* 0x0000001422180981 */ /* 0x000ee8000c1e1500 */
[----:B------:R-:W3:Y:S04]  /*5f00*/  @P0 LDG.E.U16 R25, desc[UR20][R32.64] ;  /* 0x0000001420190981 */ /* 0x000ee8000c1e1500 */
[----:B------:R-:W3:Y:S04]  /*5f10*/  @P0 LDG.E.U16 R208, desc[UR20][R78.64] ;  /* 0x000000144ed00981 */ /* 0x000ee8000c1e1500 */
[----:B------:R-:W3:Y:S01]  /*5f20*/  @P0 LDG.E.U16 R209, desc[UR20][R30.64] ;  /* 0x000000141ed10981 */ /* 0x000ee2000c1e1500 */
[----:B------:R-:W-:-:S03]  /*5f30*/  LOP3.LUT R222, R2, 0x20, RZ, 0x3c, !PT ;  /* 0x0000002002de7812 */ /* 0x000fc600078e3cff */
[----:B----4-:R0:W-:Y:S04]  /*5f40*/  STS.U16 [R2+UR9+0x8c00], R192 ;  /* 0x008c00c002007988 */ /* 0x0101e80008000409 */
[----:B-----5:R-:W-:Y:S04]  /*5f50*/  STS.U16 [R2+UR9+0x9000], R191 ;  /* 0x009000bf02007988 */ /* 0x020fe80008000409 */
[----:B------:R-:W-:Y:S04]  /*5f60*/  STS.U16 [R2+UR9+0x9400], R190 ;  /* 0x009400be02007988 */ /* 0x000fe80008000409 */
[----:B------:R-:W-:Y:S04]  /*5f70*/  STS.U16 [R2+UR9+0x9800], R189 ;  /* 0x009800bd02007988 */ /* 0x000fe80008000409 */
[----:B------:R-:W-:Y:S01]  /*5f80*/  STS.U16 [R2+UR9+0x9c00], R188 ;  /* 0x009c00bc02007988 */ /* 0x000fe20008000409 */
[----:B------:R-:W-:-:S03]  /*5f90*/  LOP3.LUT R237, R2, 0x40, RZ, 0x3c, !PT ;  /* 0x0000004002ed7812 */ /* 0x000fc600078e3cff */
[----:B------:R-:W-:Y:S04]  /*5fa0*/  STS.U16 [R222+UR9+0x8d00], R180 ;  /* 0x008d00b4de007988 */ /* 0x000fe80008000409 */
[----:B------:R-:W-:Y:S04]  /*5fb0*/  STS.U16 [R222+UR9+0x9100], R187 ;  /* 0x009100bbde007988 */ /* 0x000fe80008000409 */
[----:B------:R-:W-:Y:S04]  /*5fc0*/  STS.U16 [R222+UR9+0x9500], R186 ;  /* 0x009500bade007988 */ /* 0x000fe80008000409 */
[----:B------:R-:W-:Y:S04]  /*5fd0*/  STS.U16 [R222+UR9+0x9900], R185 ;  /* 0x009900b9de007988 */ /* 0x000fe80008000409 */
[----:B------:R-:W-:Y:S04]  /*5fe0*/  STS.U16 [R222+UR9+0x9d00], R184 ;  /* 0x009d00b8de007988 */ /* 0x000fe80008000409 */
[----:B------:R-:W-:Y:S04]  /*5ff0*/  STS.U16 [R222+UR9+0x8500], R183 ;  /* 0x008500b7de007988 */ /* 0x000fe80008000409 */
[----:B------:R1:W-:Y:S01]  /*6000*/  STS.U16 [R222+UR9+0x8900], R182 ;  /* 0x008900b6de007988 */ /* 0x0003e20008000409 */
[----:B------:R-:W-:-:S02]  /*6010*/  LOP3.LUT R219, R2, 0x60, RZ, 0x3c, !PT ;  /* 0x0000006002db7812 */ /* 0x000fc400078e3cff */
[----:B------:R-:W-:Y:S02]  /*6020*/  PRMT R210, RZ, 0x7610, R210 ;  /* 0x00007610ffd27816 */ /* 0x000fe400000000d2 */
[----:B------:R-:W-:Y:S02]  /*6030*/  PRMT R211, RZ, 0x7610, R211 ;  /* 0x00007610ffd37816 */ /* 0x000fe400000000d3 */
[----:B0-----:R-:W-:Y:S02]  /*6040*/  PRMT R192, RZ, 0x7610, R192 ;  /* 0x00007610ffc07816 */ /* 0x001fe400000000c0 */
[----:B------:R-:W4:Y:S04]  /*6050*/  @P0 LDG.E.U16 R210, desc[UR20][R36.64] ;  /* 0x0000001424d20981 */ /* 0x000f28000c1e1500 */
[----:B------:R-:W5:Y:S04]  /*6060*/  @P0 LDG.E.U16 R211, desc[UR20][R40.64] ;  /* 0x0000001428d30981 */ /* 0x000f68000c1e1500 */
[----:B------:R-:W4:Y:S01]  /*6070*/  @P0 LDG.E.U16 R192, desc[UR20][R44.64] ;  /* 0x000000142cc00981 */ /* 0x000f22000c1e1500 */
[----:B-1----:R-:W-:-:S02]  /*6080*/  PRMT R182, RZ, 0x7610, R182 ;  /* 0x00007610ffb67816 */ /* 0x002fc400000000b6 */
[----:B------:R-:W-:-:S04]  /*6090*/  PRMT R183, RZ, 0x7610, R183 ;  /* 0x00007610ffb77816 */ /* 0x000fc800000000b7 */
[----:B------:R-:W4:Y:S01]  /*60a0*/  @P0 LDG.E.U16 R182, desc[UR20][R160.64] ;  /* 0x00000014a0b60981 */ /* 0x000f22000c1e1500 */
[----:B------:R-:W-:-:S03]  /*60b0*/  PRMT R180, RZ, 0x7610, R180 ;  /* 0x00007610ffb47816 */ /* 0x000fc600000000b4 */
[----:B------:R-:W4:Y:S01]  /*60c0*/  @P0 LDG.E.U16 R183, desc[UR20][R220.64] ;  /* 0x00000014dcb70981 */ /* 0x000f22000c1e1500 */
[----:B------:R-:W-:Y:S02]  /*60d0*/  PRMT R184, RZ, 0x7610, R184 ;  /* 0x00007610ffb87816 */ /* 0x000fe400000000b8 */
[----:B------:R-:W-:Y:S01]  /*60e0*/  PRMT R185, RZ, 0x7610, R185 ;  /* 0x00007610ffb97816 */ /* 0x000fe200000000b9 */
[----:B------:R-:W4:Y:S01]  /*60f0*/  @P0 LDG.E.U16 R180, desc[UR20][R122.64] ;  /* 0x000000147ab40981 */ /* 0x000f22000c1e1500 */
[----:B------:R-:W-:Y:S02]  /*6100*/  PRMT R186, RZ, 0x7610, R186 ;  /* 0x00007610ffba7816 */ /* 0x000fe400000000ba */
[----:B------:R-:W-:Y:S01]  /*6110*/  PRMT R187, RZ, 0x7610, R187 ;  /* 0x00007610ffbb7816 */ /* 0x000fe200000000bb */
[----:B------:R-:W4:Y:S01]  /*6120*/  @P0 LDG.E.U16 R184, desc[UR20][R126.64] ;  /* 0x000000147eb80981 */ /* 0x000f22000c1e1500 */
[----:B------:R-:W-:Y:S02]  /*6130*/  PRMT R188, RZ, 0x7610, R188 ;  /* 0x00007610ffbc7816 */ /* 0x000fe400000000bc */
[----:B------:R-:W-:Y:S01]  /*6140*/  PRMT R189, RZ, 0x7610, R189 ;  /* 0x00007610ffbd7816 */ /* 0x000fe200000000bd */
[----:B------:R-:W4:Y:S01]  /*6150*/  @P0 LDG.E.U16 R185, desc[UR20][R132.64] ;  /* 0x0000001484b90981 */ /* 0x000f22000c1e1500 */
[----:B------:R-:W-:-:S03]  /*6160*/  PRMT R190, RZ, 0x7610, R190 ;  /* 0x00007610ffbe7816 */ /* 0x000fc600000000be */
[----:B------:R-:W4:Y:S04]  /*6170*/  @P0 LDG.E.U16 R186, desc[UR20][R138.64] ;  /* 0x000000148aba0981 */ /* 0x000f28000c1e1500 */
[----:B------:R-:W4:Y:S04]  /*6180*/  @P0 LDG.E.U16 R187, desc[UR20][R144.64] ;  /* 0x0000001490bb0981 */ /* 0x000f28000c1e1500 */
[----:B------:R-:W4:Y:S04]  /*6190*/  @P0 LDG.E.U16 R188, desc[UR20][R150.64] ;  /* 0x0000001496bc0981 */ /* 0x000f28000c1e1500 */
[----:B------:R-:W4:Y:S01]  /*61a0*/  @P0 LDG.E.U16 R189, desc[UR20][R156.64] ;  /* 0x000000149cbd0981 */ /* 0x000f22000c1e1500 */
[----:B------:R-:W-:-:S03]  /*61b0*/  PRMT R191, RZ, 0x7610, R191 ;  /* 0x00007610ffbf7816 */ /* 0x000fc600000000bf */
[----:B------:R-:W4:Y:S04]  /*61c0*/  @P0 LDG.E.U16 R190, desc[UR20][R162.64] ;  /* 0x00000014a2be0981 */ /* 0x000f28000c1e1500 */
[----:B------:R-:W4:Y:S04]  /*61d0*/  @P0 LDG.E.U16 R191, desc[UR20][R90.64] ;  /* 0x000000145abf0981 */ /* 0x000f28000c1e1500 */
[----:B------:R-:W-:Y:S04]  /*61e0*/  STS.U16 [R222+UR9+0x8100], R212 ;  /* 0x008100d4de007988 */ /* 0x000fe80008000409 */
        /* <DEDUP_REMOVED lines=15> */
[----:B--2---:R-:W-:Y:S04]  /*62e0*/  STS.U16 [R219+UR9+0x8300], R202 ;  /* 0x008300cadb007988 */ /* 0x004fe80008000409 */
[----:B---3--:R0:W-:Y:S04]  /*62f0*/  STS.U16 [R2+UR9+0x800], R193 ;  /* 0x000800c102007988 */ /* 0x0081e80008000409 */
[----:B------:R1:W-:Y:S04]  /*6300*/  STS.U16 [R2+UR9+0xc00], R194 ;  /* 0x000c00c202007988 */ /* 0x0003e80008000409 */
[----:B------:R2:W-:Y:S01]  /*6310*/  STS.U16 [R2+UR9+0x1000], R195 ;  /* 0x001000c302007988 */ /* 0x0005e20008000409 */
[----:B0-----:R-:W-:-:S03]  /*6320*/  PRMT R193, RZ, 0x7610, R193 ;  /* 0x00007610ffc17816 */ /* 0x001fc600000000c1 */
[----:B------:R0:W-:Y:S01]  /*6330*/  STS.U16 [R2+UR9+0x1400], R196 ;  /* 0x001400c402007988 */ /* 0x0001e20008000409 */
[----:B-1----:R-:W-:-:S03]  /*6340*/  PRMT R194, RZ, 0x7610, R194 ;  /* 0x00007610ffc27816 */ /* 0x002fc600000000c2 */
[----:B------:R1:W-:Y:S01]  /*6350*/  STS.U16 [R2+UR9+0x1800], R197 ;  /* 0x001800c502007988 */ /* 0x0003e20008000409 */
[----:B--2---:R-:W-:-:S03]  /*6360*/  PRMT R195, RZ, 0x7610, R195 ;  /* 0x00007610ffc37816 */ /* 0x004fc600000000c3 */
[----:B------:R2:W-:Y:S01]  /*6370*/  STS.U16 [R2+UR9+0x1c00], R198 ;  /* 0x001c00c602007988 */ /* 0x0005e20008000409 */
[----:B0-----:R-:W-:-:S03]  /*6380*/  PRMT R196, RZ, 0x7610, R196 ;  /* 0x00007610ffc47816 */ /* 0x001fc600000000c4 */
[----:B------:R0:W-:Y:S01]  /*6390*/  STS.U16 [R2+UR9+0x2000], R199 ;  /* 0x002000c702007988 */ /* 0x0001e20008000409 */
[----:B-1----:R-:W-:-:S03]  /*63a0*/  PRMT R197, RZ, 0x7610, R197 ;  /* 0x00007610ffc57816 */ /* 0x002fc600000000c5 */
[----:B------:R-:W3:Y:S01]  /*63b0*/  @P0 LDG.E.U16 R193, desc[UR20][R48.64] ;  /* 0x0000001430c10981 */ /* 0x000ee2000c1e1500 */
[----:B--2---:R-:W-:-:S03]  /*63c0*/  PRMT R198, RZ, 0x7610, R198 ;  /* 0x00007610ffc67816 */ /* 0x004fc600000000c6 */
[----:B------:R1:W-:Y:S01]  /*63d0*/  STS.U16 [R2+UR9+0x2400], R201 ;  /* 0x002400c902007988 */ /* 0x0003e20008000409 */
[----:B------:R-:W-:Y:S02]  /*63e0*/  PRMT R200, RZ, 0x7610, R200 ;  /* 0x00007610ffc87816 */ /* 0x000fe400000000c8 */
[----:B0-----:R-:W-:Y:S01]  /*63f0*/  PRMT R199, RZ, 0x7610, R199 ;  /* 0x00007610ffc77816 */ /* 0x001fe200000000c7 */
[----:B------:R-:W2:Y:S01]  /*6400*/  @P0 LDG.E.U16 R194, desc[UR20][R52.64] ;  /* 0x0000001434c20981 */ /* 0x000ea2000c1e1500 */
[----:B------:R-:W-:-:S03]  /*6410*/  PRMT R202, RZ, 0x7610, R202 ;  /* 0x00007610ffca7816 */ /* 0x000fc600000000ca */
[----:B------:R-:W2:Y:S01]  /*6420*/  @P0 LDG.E.U16 R195, desc[UR20][R56.64] ;  /* 0x0000001438c30981 */ /* 0x000ea2000c1e1500 */
[----:B-1----:R-:W-:-:S03]  /*6430*/  PRMT R201, RZ, 0x7610, R201 ;  /* 0x00007610ffc97816 */ /* 0x002fc600000000c9 */
[----:B------:R0:W-:Y:S04]  /*6440*/  STS.U16 [R2+UR9+0x2800], R203 ;  /* 0x002800cb02007988 */ /* 0x0001e80008000409 */
[----:B------:R-:W2:Y:S04]  /*6450*/  @P0 LDG.E.U16 R196, desc[UR20][R60.64] ;  /* 0x000000143cc40981 */ /* 0x000ea8000c1e1500 */
[----:B------:R1:W-:Y:S01]  /*6460*/  STS.U16 [R2+UR9+0x2c00], R204 ;  /* 0x002c00cc02007988 */ /* 0x0003e20008000409 */
[----:B0-----:R-:W-:-:S03]  /*6470*/  PRMT R203, RZ, 0x7610, R203 ;  /* 0x00007610ffcb7816 */ /* 0x001fc600000000cb */
[----:B------:R-:W2:Y:S04]  /*6480*/  @P0 LDG.E.U16 R197, desc[UR20][R64.64] ;  /* 0x0000001440c50981 */ /* 0x000ea8000c1e1500 */
[----:B------:R0:W-:Y:S01]  /*6490*/  STS.U16 [R2+UR9+0x3000], R205 ;  /* 0x003000cd02007988 */ /* 0x0001e20008000409 */
[----:B-1----:R-:W-:-:S03]  /*64a0*/  PRMT R204, RZ, 0x7610, R204 ;  /* 0x00007610ffcc7816 */ /* 0x002fc600000000cc */
[----:B------:R-:W2:Y:S04]  /*64b0*/  @P0 LDG.E.U16 R198, desc[UR20][R128.64] ;  /* 0x0000001480c60981 */ /* 0x000ea8000c1e1500 */
[----:B------:R1:W-:Y:S01]  /*64c0*/  STS.U16 [R2+UR9+0x3400], R206 ;  /* 0x003400ce02007988 */ /* 0x0003e20008000409 */
[----:B0-----:R-:W-:-:S03]  /*64d0*/  PRMT R205, RZ, 0x7610, R205 ;  /* 0x00007610ffcd7816 */ /* 0x001fc600000000cd */
[----:B------:R-:W2:Y:S04]  /*64e0*/  @P0 LDG.E.U16 R199, desc[UR20][R134.64] ;  /* 0x0000001486c70981 */ /* 0x000ea8000c1e1500 */
[----:B------:R0:W-:Y:S01]  /*64f0*/  STS.U16 [R2+UR9+0x3800], R207 ;  /* 0x003800cf02007988 */ /* 0x0001e20008000409 */
[----:B-1----:R-:W-:-:S03]  /*6500*/  PRMT R206, RZ, 0x7610, R206 ;  /* 0x00007610ffce7816 */ /* 0x002fc600000000ce */
[----:B------:R-:W2:Y:S04]  /*6510*/  @P0 LDG.E.U16 R200, desc[UR20][R140.64] ;  /* 0x000000148cc80981 */ /* 0x000ea8000c1e1500 */
[----:B------:R1:W-:Y:S01]  /*6520*/  STS.U16 [R2+UR9], R24 ;  /* 0x0000001802007988 */ /* 0x0003e20008000409 */
[----:B0-----:R-:W-:-:S03]  /*6530*/  PRMT R207, RZ, 0x7610, R207 ;  /* 0x00007610ffcf7816 */ /* 0x001fc600000000cf */
[----:B------:R-:W-:Y:S04]  /*6540*/  STS.U16 [R2+UR9+0x400], R25 ;  /* 0x0004001902007988 */ /* 0x000fe80008000409 */
[----:B------:R0:W-:Y:S04]  /*6550*/  STS.U16 [R2+UR9+0x3c00], R208 ;  /* 0x003c00d002007988 */ /* 0x0001e80008000409 */
[----:B------:R-:W2:Y:S01]  /*6560*/  @P0 LDG.E.U16 R201, desc[UR20][R146.64] ;  /* 0x0000001492c90981 */ /* 0x000ea2000c1e1500 */
[----:B-1----:R-:W-:-:S03]  /*6570*/  PRMT R24, RZ, 0x7610, R24 ;  /* 0x00007610ff187816 */ /* 0x002fc60000000018 */
[----:B------:R1:W-:Y:S01]  /*6580*/  STS.U16 [R222+UR9+0x100], R209 ;  /* 0x000100d1de007988 */ /* 0x0003e20008000409 */
[----:B0-----:R-:W-:-:S03]  /*6590*/  PRMT R208, RZ, 0x7610, R208 ;  /* 0x00007610ffd07816 */ /* 0x001fc600000000d0 */
[----:B------:R-:W2:Y:S01]  /*65a0*/  @P0 LDG.E.U16 R202, desc[UR20][R152.64] ;  /* 0x0000001498ca0981 */ /* 0x000ea2000c1e1500 */
[----:B------:R-:W-:-:S03]  /*65b0*/  PRMT R25, RZ, 0x7610, R25 ;  /* 0x00007610ff197816 */ /* 0x000fc60000000019 */
[----:B------:R-:W2:Y:S01]  /*65c0*/  @P0 LDG.E.U16 R203, desc[UR20][R158.64] ;  /* 0x000000149ecb0981 */ /* 0x000ea2000c1e1500 */
[----:B-1----:R-:W-:-:S03]  /*65d0*/  PRMT R209, RZ, 0x7610, R209 ;  /* 0x00007610ffd17816 */ /* 0x002fc600000000d1 */
        /* <DEDUP_REMOVED lines=28> */
[----:B------:R-:W2:Y:S04]  /*67a0*/  @P0 LDG.E.U16 R181, desc[UR20][R154.64] ;  /* 0x000000149ab50981 */ /* 0x000ea8000c1e1500 */
[----:B------:R-:W2:Y:S04]  /*67b0*/  @P0 LDG.E.U16 R84, desc[UR20][R94.64] ;  /* 0x000000145e540981 */ /* 0x000ea8000c1e1500 */
[----:B------:R-:W2:Y:S04]  /*67c0*/  @P0 LDG.E.U16 R85, desc[UR20][R98.64] ;  /* 0x0000001462550981 */ /* 0x000ea8000c1e1500 */
[----:B------:R-:W2:Y:S04]  /*67d0*/  @P0 LDG.E.U16 R87, desc[UR20][R102.64] ;  /* 0x0000001466570981 */ /* 0x000ea8000c1e1500 */
[----:B------:R-:W2:Y:S04]  /*67e0*/  @P0 LDG.E.U16 R172, desc[UR20][R106.64] ;  /* 0x000000146aac0981 */ /* 0x000ea8000c1e1500 */
[----:B------:R-:W2:Y:S04]  /*67f0*/  @P0 LDG.E.U16 R175, desc[UR20][R110.64] ;  /* 0x000000146eaf0981 */ /* 0x000ea8000c1e1500 */
[----:B------:R-:W2:Y:S04]  /*6800*/  @P0 LDG.E.U16 R176, desc[UR20][R114.64] ;  /* 0x0000001472b00981 */ /* 0x000ea8000c1e1500 */
[----:B------:R-:W2:Y:S04]  /*6810*/  @P0 LDG.E.U16 R177, desc[UR20][R118.64] ;  /* 0x0000001476b10981 */ /* 0x000ea8000c1e1500 */
[----:B----4-:R-:W-:Y:S04]  /*6820*/  STS.U16 [R222+UR9+0x500], R210 ;  /* 0x000500d2de007988 */ /* 0x010fe80008000409 */
[----:B-----5:R-:W-:Y:S04]  /*6830*/  STS.U16 [R222+UR9+0x900], R211 ;  /* 0x000900d3de007988 */ /* 0x020fe80008000409 */
[----:B------:R0:W-:Y:S01]  /*6840*/  STS.U16 [R222+UR9+0xd00], R192 ;  /* 0x000d00c0de007988 */ /* 0x0001e20008000409 */
[----:B------:R-:W-:-:S02]  /*6850*/  SHF.R.S32.HI R234, RZ, 0x1f, R213 ;  /* 0x0000001fffea7819 */ /* 0x000fc400000114d5 */
[-C--:B------:R-:W-:Y:S02]  /*6860*/  LEA R227, P2, R213, R86.reuse, 0x1 ;  /* 0x00000056d5e37211 */ /* 0x080fe400078408ff */
[----:B------:R-:W-:Y:S02]  /*6870*/  LEA R230, P3, R19, R86, 0x1 ;  /* 0x0000005613e67211 */ /* 0x000fe400078608ff */
[----:B0-----:R-:W-:-:S04]  /*6880*/  SHF.R.S32.HI R192, RZ, 0x1f, R23 ;  /* 0x0000001fffc07819 */ /* 0x001fc80000011417 */
[----:B------:R-:W-:-:S04]  /*6890*/  SHF.L.U64.HI R23, R23, 0x1, R192 ;  /* 0x0000000117177819 */ /* 0x000fc800000102c0 */
[----:B------:R-:W-:Y:S02]  /*68a0*/  LEA.HI.X R234, R213, R23, R234, 0x1, P2 ;  /* 0x00000017d5ea7211 */ /* 0x000fe400010f0cea */
[----:B------:R-:W-:Y:S02]  /*68b0*/  LEA R225, P2, R26, R86, 0x1 ;  /* 0x000000561ae17211 */ /* 0x000fe400078408ff */
[----:B------:R-:W-:Y:S01]  /*68c0*/  ISETP.NE.U32.AND P0, PT, R214, RZ, PT ;  /* 0x000000ffd600720c */ /* 0x000fe20003f05070 */
[----:B---3--:R-:W-:Y:S04]  /*68d0*/  STS.U16 [R222+UR9+0x1100], R193 ;  /* 0x001100c1de007988 */ /* 0x008fe80008000409 */
[----:B--2---:R-:W-:Y:S04]  /*68e0*/  STS.U16 [R222+UR9+0x1500], R194 ;  /* 0x001500c2de007988 */ /* 0x004fe80008000409 */
        /* <DEDUP_REMOVED lines=15> */
[----:B------:R0:W-:Y:S04]  /*69e0*/  STS.U16 [R237+UR9+0x1600], R24 ;  /* 0x00160018ed007988 */ /* 0x0001e80008000409 */
[----:B------:R-:W-:Y:S04]  /*69f0*/  STS.U16 [R237+UR9+0x1a00], R25 ;  /* 0x001a0019ed007988 */ /* 0x000fe80008000409 */
[----:B------:R-:W-:Y:S01]  /*6a00*/  STS.U16 [R237+UR9+0x1e00], R82 ;  /* 0x001e0052ed007988 */ /* 0x000fe20008000409 */
[----:B0-----:R-:W-:-:S03]  /*6a10*/  SHF.R.S32.HI R24, RZ, 0x1f, R19 ;  /* 0x0000001fff187819 */ /* 0x001fc60000011413 */
[----:B------:R-:W-:Y:S04]  /*6a20*/  STS.U16 [R237+UR9+0x2200], R83 ;  /* 0x00220053ed007988 */ /* 0x000fe80008000409 */
[----:B------:R0:W-:Y:S01]  /*6a30*/  STS.U16 [R237+UR9+0x2600], R173 ;  /* 0x002600aded007988 */ /* 0x0001e20008000409 */
[----:B------:R-:W-:-:S03]  /*6a40*/  LEA.HI.X R235, R19, R23, R24, 0x1, P3 ;  /* 0x0000001713eb7211 */ /* 0x000fc600018f0c18 */
[----:B------:R-:W-:Y:S01]  /*6a50*/  STS.U16 [R237+UR9+0x2a00], R174 ;  /* 0x002a00aeed007988 */ /* 0x000fe20008000409 */
[----:B------:R-:W-:-:S03]  /*6a60*/  SHF.R.S32.HI R19, RZ, 0x1f, R26 ;  /* 0x0000001fff137819 */ /* 0x000fc6000001141a */
[----:B------:R-:W-:Y:S04]  /*6a70*/  STS.U16 [R237+UR9+0x2e00], R178 ;  /* 0x002e00b2ed007988 */ /* 0x000fe80008000409 */
[----:B------:R1:W-:Y:S04]  /*6a80*/  STS.U16 [R237+UR9+0x3200], R179 ;  /* 0x003200b3ed007988 */ /* 0x0003e80008000409 */
[----:B------:R-:W-:Y:S01]  /*6a90*/  STS.U16 [R237+UR9+0x3600], R181 ;  /* 0x003600b5ed007988 */ /* 0x000fe20008000409 */
[----:B------:R-:W-:-:S03]  /*6aa0*/  SHF.R.S32.HI R24, RZ, 0x1f, R28 ;  /* 0x0000001fff187819 */ /* 0x000fc6000001141c */
[----:B------:R-:W-:Y:S01]  /*6ab0*/  STS.U16 [R237+UR9+0x3a00], R182 ;  /* 0x003a00b6ed007988 */ /* 0x000fe20008000409 */
[----:B------:R-:W-:-:S03]  /*6ac0*/  LEA R228, P3, R28, R86, 0x1 ;  /* 0x000000561ce47211 */ /* 0x000fc600078608ff */
[----:B------:R-:W-:Y:S01]  /*6ad0*/  STS.U16 [R237+UR9+0x3e00], R183 ;  /* 0x003e00b7ed007988 */ /* 0x000fe20008000409 */
[----:B------:R-:W-:-:S03]  /*6ae0*/  LEA.HI.X R232, R26, R23, R19, 0x1, P2 ;  /* 0x000000171ae87211 */ /* 0x000fc600010f0c13 */
[----:B------:R-:W-:Y:S01]  /*6af0*/  STS.U16 [R219+UR9+0x300], R84 ;  /* 0x00030054db007988 */ /* 0x000fe20008000409 */
[----:B------:R-:W-:Y:S02]  /*6b00*/  SHF.R.S32.HI R19, RZ, 0x1f, R29 ;  /* 0x0000001fff137819 */ /* 0x000fe4000001141d */
[----:B0-----:R-:W-:Y:S01]  /*6b10*/  LEA R173, P2, R29, R86, 0x1 ;  /* 0x000000561dad7211 */ /* 0x001fe200078408ff */
[----:B------:R0:W-:Y:S01]  /*6b20*/  STS.U16 [R219+UR9+0x700], R85 ;  /* 0x00070055db007988 */ /* 0x0001e20008000409 */
[----:B------:R-:W-:-:S03]  /*6b30*/  LEA.HI.X R233, R28, R23, R24, 0x1, P3 ;  /* 0x000000171ce97211 */ /* 0x000fc600018f0c18 */
        /* <DEDUP_REMOVED lines=8> */
[----:B-1----:R-:W-:Y:S01]  /*6bc0*/  LEA R179, P2, R27, R86, 0x1 ;  /* 0x000000561bb37211 */ /* 0x002fe200078408ff */
[----:B------:R-:W-:Y:S01]  /*6bd0*/  STS.U16 [R219+UR9+0x1b00], R177 ;  /* 0x001b00b1db007988 */ /* 0x000fe20008000409 */
[----:B------:R-:W-:-:S03]  /*6be0*/  LEA.HI.X R229, R81, R23, R24, 0x1, P3 ;  /* 0x0000001751e57211 */ /* 0x000fc600018f0c18 */
[----:B------:R-:W-:Y:S01]  /*6bf0*/  STS.U16 [R219+UR9+0x1f00], R180 ;  /* 0x001f00b4db007988 */ /* 0x000fe20008000409 */
[----:B------:R-:W-:-:S03]  /*6c00*/  SHF.R.S32.HI R24, RZ, 0x1f, R80 ;  /* 0x0000001fff187819 */ /* 0x000fc60000011450 */
[----:B------:R-:W-:Y:S01]  /*6c10*/  STS.U16 [R219+UR9+0x2300], R184 ;  /* 0x002300b8db007988 */ /* 0x000fe20008000409 */
[----:B------:R-:W-:Y:S01]  /*6c20*/  LEA R224, P3, R80, R86, 0x1 ;  /* 0x0000005650e07211 */ /* 0x000fe200078608ff */
[-C--:B0-----:R-:W-:Y:S02]  /*6c30*/  IMAD R85, R217, R20.reuse, RZ ;  /* 0x00000014d9557224 */ /* 0x081fe400078e02ff */
[----:B------:R-:W-:Y:S01]  /*6c40*/  STS.U16 [R219+UR9+0x2700], R185 ;  /* 0x002700b9db007988 */ /* 0x000fe20008000409 */
[-C--:B------:R-:W-:Y:S01]  /*6c50*/  LEA.HI.X R223, R27, R23.reuse, R19, 0x1, P2 ;  /* 0x000000171bdf7211 */ /* 0x080fe200010f0c13 */
[----:B------:R-:W-:Y:S02]  /*6c60*/  IMAD R27, R218, R20, RZ ;  /* 0x00000014da1b7224 */ /* 0x000fe400078e02ff */
[----:B------:R-:W-:Y:S04]  /*6c70*/  STS.U16 [R219+UR9+0x2b00], R186 ;  /* 0x002b00badb007988 */ /* 0x000fe80008000409 */
[----:B------:R-:W-:Y:S01]  /*6c80*/  STS.U16 [R219+UR9+0x2f00], R187 ;  /* 0x002f00bbdb007988 */ /* 0x000fe20008000409 */
[----:B------:R-:W-:-:S03]  /*6c90*/  LEA.HI.X R222, R80, R23, R24, 0x1, P3 ;  /* 0x0000001750de7211 */ /* 0x000fc600018f0c18 */
[----:B------:R0:W-:Y:S01]  /*6ca0*/  STS.U16 [R219+UR9+0x3300], R188 ;  /* 0x003300bcdb007988 */ /* 0x0001e20008000409 */
[----:B------:R-:W-:-:S03]  /*6cb0*/  IMAD R24, R215, R20, RZ ;  /* 0x00000014d7187224 */ /* 0x000fc600078e02ff */
[----:B------:R-:W-:Y:S01]  /*6cc0*/  STS.U16 [R219+UR9+0x3700], R189 ;  /* 0x003700bddb007988 */ /* 0x000fe20008000409 */
[----:B------:R-:W-:-:S03]  /*6cd0*/  IMAD R84, R216, R20, RZ ;  /* 0x00000014d8547224 */ /* 0x000fc600078e02ff */
[----:B------:R1:W-:Y:S01]  /*6ce0*/  STS.U16 [R219+UR9+0x3b00], R190 ;  /* 0x003b00bedb007988 */ /* 0x0003e20008000409 */
[C---:B0-----:R-:W-:Y:S02]  /*6cf0*/  IMAD.SHL.U32 R188, R27.reuse, 0x2, RZ ;  /* 0x000000021bbc7824 */ /* 0x041fe400078e00ff */
[----:B------:R-:W-:-:S04]  /*6d00*/  IMAD.HI R27, R27, 0x2, RZ ;  /* 0x000000021b1b7827 */ /* 0x000fc800078e02ff */
[C---:B-1----:R-:W-:Y:S02]  /*6d10*/  IMAD.SHL.U32 R190, R85.reuse, 0x2, RZ ;  /* 0x0000000255be7824 */ /* 0x042fe400078e00ff */
[----:B------:R-:W-:Y:S01]  /*6d20*/  IMAD.HI R85, R85, 0x2, RZ ;  /* 0x0000000255557827 */ /* 0x000fe200078e02ff */
[--C-:B------:R-:W-:Y:S02]  /*6d30*/  IADD3 R188, P4, P5, R188, UR16, R86.reuse ;  /* 0x00000010bcbc7c10 */ /* 0x100fe4000fd9e056 */
[--C-:B------:R-:W-:Y:S01]  /*6d40*/  IADD3 R190, P2, P3, R190, UR16, R86.reuse ;  /* 0x00000010bebe7c10 */ /* 0x100fe2000fb5e056 */
[----:B------:R-:W-:Y:S02]  /*6d50*/  IMAD.SHL.U32 R194, R24, 0x2, RZ ;  /* 0x0000000218c27824 */ /* 0x000fe400078e00ff */
[-C--:B------:R-:W-:Y:S02]  /*6d60*/  IMAD R83, R4, R20.reuse, RZ ;  /* 0x0000001404537224 */ /* 0x080fe400078e02ff */
[----:B------:R-:W-:Y:S01]  /*6d70*/  IMAD.SHL.U32 R192, R84, 0x2, RZ ;  /* 0x0000000254c07824 */ /* 0x000fe200078e00ff */
[----:B------:R0:W-:Y:S01]  /*6d80*/  STS.U16 [R219+UR9+0x3f00], R191 ;  /* 0x003f00bfdb007988 */ /* 0x0001e20008000409 */
[----:B------:R-:W-:Y:S01]  /*6d90*/  IMAD R80, R3, R20, RZ ;  /* 0x0000001403507224 */ /* 0x000fe200078e02ff */
[--C-:B------:R-:W-:Y:S01]  /*6da0*/  IADD3.X R189, PT, PT, R27, UR17, R23.reuse, P4, P5 ;  /* 0x000000111bbd7c10 */ /* 0x100fe2000a7ea417 */
[----:B------:R-:W-:Y:S01]  /*6db0*/  IMAD.HI R24, R24, 0x2, RZ ;  /* 0x0000000218187827 */ /* 0x000fe200078e02ff */
[----:B------:R-:W-:Y:S01]  /*6dc0*/  IADD3 R192, P4, P5, R192, UR16, R86 ;  /* 0x00000010c0c07c10 */ /* 0x000fe2000fd9e056 */
[----:B------:R1:W-:Y:S06]  /*6dd0*/  MEMBAR.ALL.CTA ;  /* 0x0000000000007992 */ /* 0x0003ec0000008000 */
[----:B-1----:R-:W1:Y:S01]  /*6de0*/  FENCE.VIEW.ASYNC.S ;  /* 0x00000000000073c6 */ /* 0x002e620000000000 */
[----:B------:R-:W-:Y:S01]  /*6df0*/  IMAD.HI R84, R84, 0x2, RZ ;  /* 0x0000000254547827 */ /* 0x000fe200078e02ff */
[----:B0-----:R-:W-:-:S03]  /*6e00*/  IADD3.X R191, PT, PT, R85, UR17, R23, P2, P3 ;  /* 0x0000001155bf7c10 */ /* 0x001fc600097e6417 */
[----:B------:R-:W-:Y:S01]  /*6e10*/  IMAD.SHL.U32 R198, R83, 0x2, RZ ;  /* 0x0000000253c67824 */ /* 0x000fe200078e00ff */
[--C-:B------:R-:W-:Y:S01]  /*6e20*/  IADD3 R194, P2, P3, R194, UR16, R86.reuse ;  /* 0x00000010c2c27c10 */ /* 0x100fe2000fb5e056 */
[-C--:B------:R-:W-:Y:S02]  /*6e30*/  IMAD R82, R15, R20.reuse, RZ ;  /* 0x000000140f527224 */ /* 0x080fe400078e02ff */
[----:B------:R-:W-:Y:S02]  /*6e40*/  IMAD.SHL.U32 R196, R80, 0x2, RZ ;  /* 0x0000000250c47824 */ /* 0x000fe400078e00ff */
[----:B------:R-:W-:Y:S01]  /*6e50*/  IMAD R19, R11, R20, RZ ;  /* 0x000000140b137224 */ /* 0x000fe200078e02ff */
[--C-:B------:R-:W-:Y:S01]  /*6e60*/  IADD3.X R195, PT, PT, R24, UR17, R23.reuse, P2, P3 ;  /* 0x0000001118c37c10 */ /* 0x100fe200097e6417 */
[----:B------:R-:W-:Y:S01]  /*6e70*/  IMAD.HI R83, R83, 0x2, RZ ;  /* 0x0000000253537827 */ /* 0x000fe200078e02ff */
[----:B------:R-:W-:Y:S02]  /*6e80*/  IADD3.X R193, PT, PT, R84, UR17, R23, P4, P5 ;  /* 0x0000001154c17c10 */ /* 0x000fe4000a7ea417 */
[--C-:B------:R-:W-:Y:S01]  /*6e90*/  IADD3 R198, P2, P3, R198, UR16, R86.reuse ;  /* 0x00000010c6c67c10 */ /* 0x100fe2000fb5e056 */
[----:B------:R-:W-:Y:S01]  /*6ea0*/  IMAD.HI R80, R80, 0x2, RZ ;  /* 0x0000000250507827 */ /* 0x000fe200078e02ff */
[----:B------:R-:W-:-:S03]  /*6eb0*/  IADD3 R196, P4, P5, R196, UR16, R86 ;  /* 0x00000010c4c47c10 */ /* 0x000fc6000fd9e056 */
[----:B------:R-:W-:Y:S02]  /*6ec0*/  IMAD.SHL.U32 R202, R82, 0x2, RZ ;  /* 0x0000000252ca7824 */ /* 0x000fe400078e00ff */
        /* <DEDUP_REMOVED lines=10> */
[----:B------:R-:W-:Y:S02]  /*6f70*/  IMAD.SHL.U32 R204, R81, 0x2, RZ ;  /* 0x0000000251cc7824 */ /* 0x000fe400078e00ff */
[-C--:B------:R-:W-:Y:S02]  /*6f80*/  IMAD R28, R16, R20.reuse, RZ ;  /* 0x00000014101c7224 */ /* 0x080fe400078e02ff */
        /* <DEDUP_REMOVED lines=28> */
[----:B------:R-:W-:Y:S01]  /*7150*/  IMAD.SHL.U32 R80, R24, 0x2, RZ ;  /* 0x0000000218507824 */ /* 0x000fe200078e00ff */
[--C-:B------:R-:W-:Y:S01]  /*7160*/  IADD3.X R215, PT, PT, R27, UR17, R23.reuse, P2, P3 ;  /* 0x000000111bd77c10 */ /* 0x100fe200097e6417 */
[----:B------:R-:W-:Y:S01]  /*7170*/  IMAD.HI R19, R19, 0x2, RZ ;  /* 0x0000000213137827 */ /* 0x000fe200078e02ff */
[----:B------:R-:W-:Y:S02]  /*7180*/  IADD3.X R213, PT, PT, R25, UR17, R23, P5, P4 ;  /* 0x0000001119d57c10 */ /* 0x000fe4000afe8417 */
[--C-:B------:R-:W-:Y:S01]  /*7190*/  IADD3 R82, P2, P3, R82, UR16, R86.reuse ;  /* 0x0000001052527c10 */ /* 0x100fe2000fb5e056 */
[----:B------:R-:W-:Y:S01]  /*71a0*/  IMAD.HI R24, R24, 0x2, RZ ;  /* 0x0000000218187827 */ /* 0x000fe200078e02ff */
[----:B------:R-:W-:-:S03]  /*71b0*/  IADD3 R80, P5, P4, R80, UR16, R86 ;  /* 0x0000001050507c10 */ /* 0x000fc6000fcbe056 */
[-C--:B------:R-:W-:Y:S02]  /*71c0*/  IMAD R26, R7, R20.reuse, RZ ;  /* 0x00000014071a7224 */ /* 0x080fe400078e02ff */
[-C--:B------:R-:W-:Y:S01]  /*71d0*/  IMAD R25, R10, R20.reuse, RZ ;  /* 0x000000140a197224 */ /* 0x080fe200078e02ff */
[--C-:B------:R-:W-:Y:S01]  /*71e0*/  IADD3.X R83, PT, PT, R19, UR17, R23.reuse, P2, P3 ;  /* 0x0000001113537c10 */ /* 0x100fe200097e6417 */
[----:B------:R-:W-:Y:S01]  /*71f0*/  IMAD.SHL.U32 R216, R26, 0x2, RZ ;  /* 0x000000021ad87824 */ /* 0x000fe200078e00ff */
[----:B------:R-:W-:Y:S01]  /*7200*/  IADD3.X R81, PT, PT, R24, UR17, R23, P5, P4 ;  /* 0x0000001118517c10 */ /* 0x000fe2000afe8417 */
[----:B------:R-:W-:Y:S02]  /*7210*/  IMAD.SHL.U32 R218, R25, 0x2, RZ ;  /* 0x0000000219da7824 */ /* 0x000fe400078e00ff */
[-C--:B------:R-:W-:Y:S02]  /*7220*/  IMAD R19, R14, R20.reuse, RZ ;  /* 0x000000140e137224 */ /* 0x080fe400078e02ff */
[----:B------:R-:W-:Y:S01]  /*7230*/  IMAD R24, R18, R20, RZ ;  /* 0x0000001412187224 */ /* 0x000fe200078e02ff */
[--C-:B------:R-:W-:Y:S01]  /*7240*/  IADD3 R216, P5, P4, R216, UR16, R86.reuse ;  /* 0x00000010d8d87c10 */ /* 0x100fe2000fcbe056 */
[----:B------:R-:W-:Y:S01]  /*7250*/  IMAD.HI R26, R26, 0x2, RZ ;  /* 0x000000021a1a7827 */ /* 0x000fe200078e02ff */
[----:B------:R-:W-:-:S03]  /*7260*/  IADD3 R218, P2, P3, R218, UR16, R86 ;  /* 0x00000010dada7c10 */ /* 0x000fc6000fb5e056 */
[----:B------:R-:W-:-:S04]  /*7270*/  IMAD.HI R25, R25, 0x2, RZ ;  /* 0x0000000219197827 */ /* 0x000fc800078e02ff */
[----:B------:R-:W-:Y:S02]  /*7280*/  IMAD.SHL.U32 R84, R19, 0x2, RZ ;  /* 0x0000000213547824 */ /* 0x000fe400078e00ff */
[----:B------:R-:W-:Y:S01]  /*7290*/  IMAD.SHL.U32 R87, R24, 0x2, RZ ;  /* 0x0000000218577824 */ /* 0x000fe200078e00ff */
[--C-:B------:R-:W-:Y:S01]  /*72a0*/  IADD3.X R217, PT, PT, R26, UR17, R23.reuse, P5, P4 ;  /* 0x000000111ad97c10 */ /* 0x100fe2000afe8417 */
[----:B------:R-:W-:Y:S01]  /*72b0*/  IMAD.HI R24, R24, 0x2, RZ ;  /* 0x0000000218187827 */ /* 0x000fe200078e02ff */
[----:B-1----:R-:W-:Y:S01]  /*72c0*/  BAR.SYNC.DEFER_BLOCKING 0x0 ;  /* 0x0000000000007b1d */ /* 0x002fe20000010000 */
[--C-:B------:R-:W-:Y:S02]  /*72d0*/  IADD3 R84, P5, P4, R84, UR16, R86.reuse ;  /* 0x0000001054547c10 */ /* 0x100fe4000fcbe056 */
[----:B------:R-:W-:Y:S02]  /*72e0*/  IADD3.X R219, PT, PT, R25, UR17, R23, P2, P3 ;  /* 0x0000001119db7c10 */ /* 0x000fe400097e6417 */
[----:B------:R-:W-:-:S04]  /*72f0*/  IADD3 R86, P2, P3, R87, UR16, R86 ;  /* 0x0000001057567c10 */ /* 0x000fc8000fb5e056 */
[--C-:B------:R-:W-:Y:S02]  /*7300*/  IADD3.X R87, PT, PT, R24, UR17, R23.reuse, P2, P3 ;  /* 0x0000001118577c10 */ /* 0x100fe400097e6417 */
[----:B------:R-:W-:Y:S01]  /*7310*/  ISETP.LT.OR P2, PT, R236, 0x40, P0 ;  /* 0x00000040ec00780c */ /* 0x000fe20000741670 */
[----:B------:R-:W-:Y:S01]  /*7320*/  IMAD.HI R19, R19, 0x2, RZ ;  /* 0x0000000213137827 */ /* 0x000fe200078e02ff */
[----:B------:R-:W-:Y:S02]  /*7330*/  UIADD3 UR5, UPT, UPT, UR9, 0x4000, URZ ;  /* 0x0000400009057890 */ /* 0x000fe4000fffe0ff */
[----:B------:R-:W-:Y:S02]  /*7340*/  UIADD3 UR4, UPT, UPT, UR9, 0xa000, URZ ;  /* 0x0000a00009047890 */ /* 0x000fe4000fffe0ff */
[----:B------:R-:W-:Y:S01]  /*7350*/  IADD3.X R85, PT, PT, R19, UR17, R23, P5, P4 ;  /* 0x0000001113557c10 */ /* 0x000fe2000afe8417 */
[----:B------:R-:W-:Y:S02]  /*7360*/  USHF.R.U32.HI UR19, URZ, 0x4, UR5 ;  /* 0x00000004ff137899 */ /* 0x000fe40008011605 */
[----:B------:R-:W-:Y:S01]  /*7370*/  USHF.R.U32.HI UR18, URZ, 0x4, UR4 ;  /* 0x00000004ff127899 */ /* 0x000fe20008011604 */
[----:B------:R-:W-:Y:S01]  /*7380*/  UMOV UR6, URZ ;  /* 0x000000ff00067c82 */ /* 0x000fe20008000000 */
[----:B------:R-:W-:-:S02]  /*7390*/  UMOV UR7, URZ ;  /* 0x000000ff00077c82 */ /* 0x000fc40008000000 */
[----:B------:R-:W-:Y:S08]  /*73a0*/  @P2 BRA `(.L_x_6) ;  /* 0x0000000000842947 */ /* 0x000ff00003800000 */
[----:B------:R-:W-:Y:S02]  /*73b0*/  UIADD3 UR4, UPT, UPT, UR9, 0x8000, URZ ;  /* 0x0000800009047890 */ /* 0x000fe4000fffe0ff */
[----:B------:R-:W-:Y:S02]  /*73c0*/  USHF.R.U32.HI UR14, URZ, 0x4, UR9 ;  /* 0x00000004ff0e7899 */ /* 0x000fe40008011609 */
[----:B------:R-:W-:Y:S02]  /*73d0*/  USHF.R.U32.HI UR4, URZ, 0x4, UR4 ;  /* 0x00000004ff047899 */ /* 0x000fe40008011604 */
[----:B------:R-:W-:Y:S02]  /*73e0*/  USGXT.U32 UR14, UR14, 0xe ;  /* 0x0000000e0e0e789a */ /* 0x000fe40008000000 */
[----:B------:R-:W-:Y:S02]  /*73f0*/  USGXT.U32 UR12, UR4, 0xe ;  /* 0x0000000e040c789a */ /* 0x000fe40008000000 */
[----:B------:R-:W-:-:S02]  /*7400*/  UIADD3 UR32, UP2, UPT, UR14, 0x2, URZ ;  /* 0x000000020e207890 */ /* 0x000fc4000ff5e0ff */
[----:B------:R-:W-:Y:S01]  /*7410*/  UIADD3 UR30, UP1, UPT, UR12, 0x80, URZ ;  /* 0x000000800c1e7890 */ /* 0x000fe2000ff3e0ff */
[----:B------:R-:W-:Y:S01]  /*7420*/  UMOV UR4, URZ ;  /* 0x000000ff00047c82 */ /* 0x000fe20008000000 */
[----:B------:R-:W-:Y:S01]  /*7430*/  UMOV UR34, 0x0 ;  /* 0x0000000000227882 */ /* 0x000fe20000000000 */
[----:B------:R-:W-:Y:S02]  /*7440*/  UIADD3.X UR33, UPT, UPT, UR4, 0x40004040, URZ, UP2, !UPT ;  /* 0x4000404004217890 */ /* 0x000fe400097fe4ff */
[----:B------:R-:W-:Y:S02]  /*7450*/  UIADD3.X UR31, UPT, UPT, UR4, 0x40004040, URZ, UP1, !UPT ;  /* 0x40004040041f7890 */ /* 0x000fe40008ffe4ff */
[----:B------:R-:W-:Y:S02]  /*7460*/  UIADD3.64 UR24, UPT, UPT, UR32, 0x2, URZ ;  /* 0x0000000220187897 */ /* 0x000fe4000fffe0ff */
[----:B------:R-:W-:Y:S02]  /*7470*/  UIADD3.64 UR22, UPT, UPT, UR30, 0x80, URZ ;  /* 0x000000801e167897 */ /* 0x000fe4000fffe0ff */
[----:B------:R-:W-:-:S02]  /*7480*/  UIADD3.64 UR28, UPT, UPT, UR32, 0x4, URZ ;  /* 0x00000004201c7897 */ /* 0x000fc4000fffe0ff */
[----:B------:R-:W-:Y:S01]  /*7490*/  UIADD3.64 UR26, UPT, UPT, UR30, 0x100, URZ ;  /* 0x000001001e1a7897 */ /* 0x000fe2000fffe0ff */
[----:B------:R-:W-:Y:S01]  /*74a0*/  UMOV UR35, 0x4208490 ;  /* 0x0420849000237882 */ /* 0x000fe20000000000 */
[----:B------:R-:W-:Y:S01]  /*74b0*/  UMOV UR15, 0x40004040 ;  /* 0x40004040000f7882 */ /* 0x000fe20000000000 */
[----:B------:R-:W-:Y:S01]  /*74c0*/  UMOV UR13, 0x40004040 ;  /* 0x40004040000d7882 */ /* 0x000fe20000000000 */
[----:B------:R-:W-:Y:S01]  /*74d0*/  UMOV UR36, 0x0 ;  /* 0x0000000000247882 */ /* 0x000fe20000000000 */
[----:B------:R-:W-:Y:S01]  /*74e0*/  UMOV UR37, 0x4208490 ;  /* 0x0420849000257882 */ /* 0x000fe20000000000 */
[----:B------:R-:W-:Y:S01]  /*74f0*/  UMOV UR38, 0x0 ;  /* 0x0000000000267882 */ /* 0x000fe20000000000 */
[----:B------:R-:W-:Y:S01]  /*7500*/  UMOV UR39, 0x4208490 ;  /* 0x0420849000277882 */ /* 0x000fe20000000000 */
[----:B------:R-:W-:Y:S01]  /*7510*/  UMOV UR4, UR11 ;  /* 0x0000000b00047c82 */ /* 0x000fe20008000000 */
[----:B------:R-:W-:Y:S01]  /*7520*/  UMOV UR5, URZ ;  /* 0x000000ff00057c82 */ /* 0x000fe20008000000 */
[----:B------:R0:W-:Y:S01]  /*7530*/  UTCHMMA gdesc[UR12], gdesc[UR14], tmem[UR8], tmem[UR34], idesc[UR35], !UPT ;  /* 0x00ff220e0c0075ea */ /* 0x0001e2000f800008 */
[----:B------:R-:W-:Y:S01]  /*7540*/  UMOV UR40, 0x0 ;  /* 0x0000000000287882 */ /* 0x000fe20000000000 */
[----:B------:R-:W-:Y:S01]  /*7550*/  UMOV UR41, 0x4208490 ;  /* 0x0420849000297882 */ /* 0x000fe20000000000 */
[----:B------:R0:W-:Y:S01]  /*7560*/  UTCHMMA gdesc[UR30], gdesc[UR32], tmem[UR8], tmem[UR36], idesc[UR37], UPT ;  /* 0x00ff24201e0075ea */ /* 0x0001e2000b800008 */
[----:B------:R-:W-:Y:S01]  /*7570*/  UMOV UR4, UR4 ;  /* 0x0000000400047c82 */ /* 0x000fe20008000000 */
[----:B------:R0:W-:Y:S01]  /*7580*/  UTCHMMA gdesc[UR22], gdesc[UR24], tmem[UR8], tmem[UR38], idesc[UR39], UPT ;  /* 0x00ff2618160075ea */ /* 0x0001e2000b800008 */
[----:B------:R0:W-:Y:S01]  /*7590*/  UTCHMMA gdesc[UR26], gdesc[UR28], tmem[UR8], tmem[UR40], idesc[UR41], UPT ;  /* 0x00ff281c1a0075ea */ /* 0x0001e2000b800008 */
[----:B------:R0:W-:Y:S01]  /*75a0*/  UTCBAR [UR4], URZ ;  /* 0x000000ff040073e9 */ /* 0x0001e200080000ff */
[----:B------:R-:W-:Y:S01]  /*75b0*/  NOP ;  /* 0x0000000000007918 */ /* 0x000fe20000000000 */
.L_x_6:
[----:B------:R-:W-:Y:S01]  /*75c0*/  SHF.R.S32.HI R19, RZ, 0x1f, R236 ;  /* 0x0000001fff137819 */ /* 0x000fe200000114ec */
[----:B0-----:R-:W-:Y:S01]  /*75d0*/  USGXT.U32 UR14, UR19, 0xe ;  /* 0x0000000e130e789a */ /* 0x001fe20008000000 */
[----:B------:R-:W-:Y:S01]  /*75e0*/  IADD3 R174, P6, PT, R230, UR16, RZ ;  /* 0x00000010e6ae7c10 */ /* 0x000fe2000ffde0ff */
[----:B------:R-:W-:Y:S01]  /*75f0*/  USGXT.U32 UR12, UR18, 0xe ;  /* 0x0000000e120c789a */ /* 0x000fe20008000000 */
[----:B------:R-:W-:Y:S01]  /*7600*/  LEA.HI R19, R19, R236, RZ, 0x6 ;  /* 0x000000ec13137211 */ /* 0x000fe200078f30ff */
[----:B------:R-:W-:Y:S01]  /*7610*/  UIADD3 UR30, UP2, UPT, UR14, 0x2, URZ ;  /* 0x000000020e1e7890 */ /* 0x000fe2000ff5e0ff */
[----:B------:R-:W-:Y:S01]  /*7620*/  IADD3 R178, P2, PT, R228, UR16, RZ ;  /* 0x00000010e4b27c10 */ /* 0x000fe2000ff5e0ff */
[----:B------:R-:W-:Y:S01]  /*7630*/  UIADD3 UR32, UP1, UPT, UR12, 0x80, URZ ;  /* 0x000000800c207890 */ /* 0x000fe2000ff3e0ff */
[----:B------:R-:W-:Y:S01]  /*7640*/  SHF.R.S32.HI R19, RZ, 0x6, R19 ;  /* 0x00000006ff137819 */ /* 0x000fe20000011413 */
[----:B------:R-:W-:Y:S01]  /*7650*/  UIADD3.X UR31, UPT, UPT, UR7, 0x40004040, URZ, UP2, !UPT ;  /* 0x40004040071f7890 */ /* 0x000fe200097fe4ff */
[----:B------:R-:W-:Y:S01]  /*7660*/  IADD3.X R175, PT, PT, R235, UR17, RZ, P6, !PT ;  /* 0x00000011ebaf7c10 */ /* 0x000fe2000b7fe4ff */
[----:B------:R-:W-:Y:S01]  /*7670*/  UIADD3.X UR33, UPT, UPT, UR6, 0x40004040, URZ, UP1, !UPT ;  /* 0x4000404006217890 */ /* 0x000fe20008ffe4ff */
[----:B------:R-:W-:Y:S01]  /*7680*/  VIMNMX R23, PT, PT, R19, 0x1, !PT ;  /* 0x0000000113177848 */ /* 0x000fe20007fe0100 */
[----:B------:R-:W-:Y:S01]  /*7690*/  IMAD.SHL.U32 R19, R21, 0x40, RZ ;  /* 0x0000004015137824 */ /* 0x000fe200078e00ff */
[----:B------:R-:W-:Y:S01]  /*76a0*/  IADD3 R184, P6, PT, R179, UR16, RZ ;  /* 0x00000010b3b87c10 */ /* 0x000fe2000ffde0ff */
[----:B------:R-:W-:Y:S01]  /*76b0*/  UMOV UR4, URZ ;  /* 0x000000ff00047c82 */ /* 0x000fe20008000000 */
[----:B------:R-:W-:Y:S01]  /*76c0*/  IADD3.X R179, PT, PT, R233, UR17, RZ, P2, !PT ;  /* 0x00000011e9b37c10 */ /* 0x000fe200097fe4ff */
[----:B------:R-:W-:Y:S01]  /*76d0*/  VIADD R21, R23, 0xffffffff ;  /* 0xffffffff17157836 */ /* 0x000fe20000000000 */
[----:B------:R-:W-:Y:S01]  /*76e0*/  IADD3 R172, P3, PT, R227, UR16, RZ ;  /* 0x00000010e3ac7c10 */ /* 0x000fe2000ff7e0ff */
[----:B------:R-:W-:Y:S01]  /*76f0*/  IMAD.SHL.U32 R20, R20, 0x40, RZ ;  /* 0x0000004014147824 */ /* 0x000fe200078e00ff */
[----:B------:R-:W-:-:S02]  /*7700*/  IADD3 R176, P5, PT, R225, UR16, RZ ;  /* 0x00000010e1b07c10 */ /* 0x000fc4000ffbe0ff */
[----:B------:R-:W-:Y:S02]  /*7710*/  ISETP.NE.U32.AND P2, PT, R21, RZ, PT ;  /* 0x000000ff1500720c */ /* 0x000fe40003f45070 */
[----:B------:R-:W-:Y:S02]  /*7720*/  IADD3 R180, P4, PT, R173, UR16, RZ ;  /* 0x00000010adb47c10 */ /* 0x000fe4000ff9e0ff */
[----:B------:R-:W-:Y:S02]  /*7730*/  IADD3.X R173, PT, PT, R234, UR17, RZ, P3, !PT ;  /* 0x00000011eaad7c10 */ /* 0x000fe40009ffe4ff */
[----:B------:R-:W-:Y:S02]  /*7740*/  IADD3.X R177, PT, PT, R232, UR17, RZ, P5, !PT ;  /* 0x00000011e8b17c10 */ /* 0x000fe4000affe4ff */
[----:B------:R-:W-:Y:S02]  /*7750*/  IADD3 R182, P3, PT, R226, UR16, RZ ;  /* 0x00000010e2b67c10 */ /* 0x000fe4000ff7e0ff */
[----:B------:R-:W-:-:S02]  /*7760*/  IADD3 R186, P5, PT, R224, UR16, RZ ;  /* 0x00000010e0ba7c10 */ /* 0x000fc4000ffbe0ff */
[----:B------:R-:W-:Y:S02]  /*7770*/  IADD3.X R181, PT, PT, R231, UR17, RZ, P4, !PT ;  /* 0x00000011e7b57c10 */ /* 0x000fe4000a7fe4ff */
[----:B------:R-:W-:Y:S02]  /*7780*/  IADD3.X R183, PT, PT, R229, UR17, RZ, P3, !PT ;  /* 0x00000011e5b77c10 */ /* 0x000fe40009ffe4ff */
[----:B------:R-:W-:Y:S02]  /*7790*/  IADD3.X R185, PT, PT, R223, UR17, RZ, P6, !PT ;  /* 0x00000011dfb97c10 */ /* 0x000fe4000b7fe4ff */
[----:B------:R-:W-:Y:S01]  /*77a0*/  IADD3.X R187, PT, PT, R222, UR17, RZ, P5, !PT ;  /* 0x00000011debb7c10 */ /* 0x000fe2000affe4ff */
[----:B------:R-:W-:Y:S06]  /*77b0*/  @!P2 BRA `(.L_x_7) ;  /* 0x000000200054a947 */ /* 0x000fec0003800000 */
[----:B------:R-:W-:Y:S01]  /*77c0*/  VIADD R22, R22, 0xffffffc0 ;  /* 0xffffffc016167836 */ /* 0x000fe20000000000 */
[----:B------:R-:W-:Y:S02]  /*77d0*/  UIADD3.64 UR22, UPT, UPT, UR32, 0x80, URZ ;  /* 0x0000008020167897 */ /* 0x000fe4000fffe0ff */
[----:B------:R-:W-:Y:S02]  /*77e0*/  UIADD3.64 UR24, UPT, UPT, UR30, 0x2, URZ ;  /* 0x000000021e187897 */ /* 0x000fe4000fffe0ff */
[----:B------:R-:W-:Y:S01]  /*77f0*/  R2UR UR19, R22 ;  /* 0x00000000161372ca */ /* 0x000fe200000e0000 */
[----:B------:R-:W-:Y:S02]  /*7800*/  UIADD3.64 UR26, UPT, UPT, UR32, 0x100, URZ ;  /* 0x00000100201a7897 */ /* 0x000fe4000fffe0ff */
[----:B------:R-:W-:Y:S01]  /*7810*/  UIADD3.64 UR28, UPT, UPT, UR30, 0x4, URZ ;  /* 0x000000041e1c7897 */ /* 0x000fe2000fffe0ff */
[----:B------:R-:W-:Y:S01]  /*7820*/  UMOV UR18, 0x1 ;  /* 0x0000000100127882 */ /* 0x000fe20000000000 */
[----:B------:R-:W-:-:S10]  /*7830*/  UMOV UR5, URZ ;  /* 0x000000ff00057c82 */ /* 0x000fd40008000000 */
.L_x_10:
[----:B------:R-:W-:Y:S01]  /*7840*/  USHF.L.U32 UR4, UR4, 0x1f, URZ ;  /* 0x0000001f04047899 */ /* 0x000fe200080006ff */
[----:B0-----:R-:W0:Y:S01]  /*7850*/  S2R R23, SR_TID.X ;  /* 0x0000000000177919 */ /* 0x001e220000002100 */
[----:B------:R-:W-:-:S04]  /*7860*/  IMAD.WIDE R218, R20, 0x2, R218 ;  /* 0x0000000214da7825 */ /* 0x000fc800078e02da */
[----:B------:R-:W-:-:S04]  /*7870*/  IMAD.U32 R22, RZ, RZ, UR4 ;  /* 0x00000004ff167e24 */ /* 0x000fc8000f8e00ff */
[----:B------:R-:W1:Y:S01]  /*7880*/  SYNCS.PHASECHK.TRANS64.TRYWAIT P2, [UR11], R22 ;  /* 0x00000016ff0075a7 */ /* 0x000e62000804110b */
[----:B0-----:R-:W-:-:S04]  /*7890*/  SHF.R.U32.HI R23, RZ, 0x6, R23 ;  /* 0x00000006ff177819 */ /* 0x001fc80000011617 */
[----:B------:R-:W-:-:S04]  /*78a0*/  SGXT.U32 R23, R23, 0x1 ;  /* 0x000000011717781a */ /* 0x000fc80000000000 */
[----:B------:R-:W-:Y:S01]  /*78b0*/  ISETP.GE.AND P6, PT, R23, UR19, PT ;  /* 0x0000001317007c0c */ /* 0x000fe2000bfc6270 */
[----:B-1----:R-:W-:-:S12]  /*78c0*/  @!P2 BRA `(.L_x_8) ;  /* 0x0000004000a0a947 */ /* 0x002fd80003800000 */
.L_x_16:
[----:B------:R0:W-:Y:S01]  /*78d0*/  STL [R1+0x10c], R91 ;  /* 0x00010c5b01007387 */ /* 0x0001e20000100800 */
[----:B------:R-:W-:Y:S01]  /*78e0*/  PRMT R228, RZ, 0x7610, R228 ;  /* 0x00007610ffe47816 */ /* 0x000fe200000000e4 */
[C---:B------:R-:W-:Y:S01]  /*78f0*/  IMAD.WIDE R88, R20.reuse, 0x2, R88 ;  /* 0x0000000214587825 */ /* 0x040fe200078e0258 */
[----:B------:R-:W-:Y:S01]  /*7900*/  PRMT R229, RZ, 0x7610, R229 ;  /* 0x00007610ffe57816 */ /* 0x000fe200000000e5 */
[----:B------:R1:W-:Y:S02]  /*7910*/  STL [R1+0x108], R21 ;  /* 0x0001081501007387 */ /* 0x0003e40000100800 */
[C---:B------:R-:W-:Y:S02]  /*7920*/  IMAD.WIDE R166, R20.reuse, 0x2, R166 ;  /* 0x0000000214a67825 */ /* 0x040fe400078e02a6 */
[----:B------:R-:W2:Y:S02]  /*7930*/  @!P6 LDG.E.U16 R228, desc[UR20][R88.64] ;  /* 0x0000001458e4e981 */ /* 0x000ea4000c1e1500 */
[C---:B------:R-:W-:Y:S01]  /*7940*/  IMAD.WIDE R172, R20.reuse, 0x2, R172 ;  /* 0x0000000214ac7825 */ /* 0x040fe200078e02ac */
[----:B0-----:R-:W1:Y:S03]  /*7950*/  S2R R91, SR_TID.X ;  /* 0x00000000005b7919 */ /* 0x001e660000002100 */
[C---:B------:R-:W-:Y:S01]  /*7960*/  IMAD.WIDE R190, R20.reuse, 0x2, R190 ;  /* 0x0000000214be7825 */ /* 0x040fe200078e02be */
[----:B------:R0:W-:Y:S03]  /*7970*/  STL [R1+0x104], R0 ;  /* 0x0001040001007387 */ /* 0x0001e60000100800 */
[----:B------:R-:W-:-:S04]  /*7980*/  IMAD.WIDE R212, R20, 0x2, R212 ;  /* 0x0000000214d47825 */ /* 0x000fc800078e02d4 */
[----:B------:R-:W-:-:S04]  /*7990*/  IMAD.WIDE R188, R20, 0x2, R188 ;  /* 0x0000000214bc7825 */ /* 0x000fc800078e02bc */
[----:B------:R-:W-:-:S04]  /*79a0*/  IMAD.WIDE R174, R20, 0x2, R174 ;  /* 0x0000000214ae7825 */ /* 0x000fc800078e02ae */
[----:B------:R-:W-:-:S04]  /*79b0*/  IMAD.WIDE R206, R20, 0x2, R206 ;  /* 0x0000000214ce7825 */ /* 0x000fc800078e02ce */
[----:B------:R-:W-:-:S04]  /*79c0*/  IMAD.WIDE R196, R20, 0x2, R196 ;  /* 0x0000000214c47825 */ /* 0x000fc800078e02c4 */
[----:B------:R-:W-:-:S04]  /*79d0*/  IMAD.WIDE R216, R20, 0x2, R216 ;  /* 0x0000000214d87825 */ /* 0x000fc800078e02d8 */
[C---:B------:R-:W-:Y:S01]  /*79e0*/  IMAD.WIDE R182, R20.reuse, 0x2, R182 ;  /* 0x0000000214b67825 */ /* 0x040fe200078e02b6 */
[--C-:B-1----:R-:W-:Y:S02]  /*79f0*/  SHF.R.U32.HI R21, RZ, 0x6, R91.reuse ;  /* 0x00000006ff157819 */ /* 0x102fe4000001165b */
[----:B0-----:R-:W-:Y:S01]  /*7a00*/  SHF.R.U32.HI R0, RZ, 0x6, R91 ;  /* 0x00000006ff007819 */ /* 0x001fe2000001165b */
[----:B------:R-:W-:Y:S01]  /*7a10*/  IMAD.WIDE R204, R20, 0x2, R204 ;  /* 0x0000000214cc7825 */ /* 0x000fe200078e02cc */
[----:B------:R-:W-:Y:S02]  /*7a20*/  SGXT.U32 R21, R21, 0x1 ;  /* 0x000000011515781a */ /* 0x000fe40000000000 */
[----:B------:R-:W-:Y:S01]  /*7a30*/  SGXT.U32 R0, R0, 0x1 ;  /* 0x000000010000781a */ /* 0x000fe20000000000 */
[----:B------:R-:W-:Y:S01]  /*7a40*/  IMAD.WIDE R180, R20, 0x2, R180 ;  /* 0x0000000214b47825 */ /* 0x000fe200078e02b4 */
[----:B------:R-:W-:Y:S02]  /*7a50*/  LOP3.LUT R21, R21, 0x2, RZ, 0xfc, !PT ;  /* 0x0000000215157812 */ /* 0x000fe400078efcff */
[----:B------:R-:W-:Y:S01]  /*7a60*/  LOP3.LUT R0, R0, 0x10, RZ, 0xfc, !PT ;  /* 0x0000001000007812 */ /* 0x000fe200078efcff */
[----:B------:R-:W-:Y:S01]  /*7a70*/  IMAD.WIDE R198, R20, 0x2, R198 ;  /* 0x0000000214c67825 */ /* 0x000fe200078e02c6 */
[----:B------:R-:W-:-:S02]  /*7a80*/  ISETP.GE.AND P2, PT, R21, UR19, PT ;  /* 0x0000001315007c0c */ /* 0x000fc4000bf46270 */
[----:B------:R-:W-:Y:S02]  /*7a90*/  SHF.R.U32.HI R21, RZ, 0x6, R91 ;  /* 0x00000006ff157819 */ /* 0x000fe4000001165b */
[----:B------:R-:W-:Y:S02]  /*7aa0*/  ISETP.GE.AND P5, PT, R0, UR19, PT ;  /* 0x0000001300007c0c */ /* 0x000fe4000bfa6270 */
[----:B------:R-:W-:-:S04]  /*7ab0*/  SGXT.U32 R21, R21, 0x1 ;  /* 0x000000011515781a */ /* 0x000fc80000000000 */
[----:B------:R-:W-:-:S03]  /*7ac0*/  LOP3.LUT R21, R21, 0x8, RZ, 0xfc, !PT ;  /* 0x0000000815157812 */ /* 0x000fc600078efcff */
[----:B------:R-:W3:Y:S01]  /*7ad0*/  @!P2 LDG.E.U16 R229, desc[UR20][R166.64] ;  /* 0x00000014a6e5a981 */ /* 0x000ee2000c1e1500 */
[----:B------:R-:W-:Y:S02]  /*7ae0*/  ISETP.GE.AND P3, PT, R21, UR19, PT ;  /* 0x0000001315007c0c */ /* 0x000fe4000bf66270 */
[----:B------:R-:W-:-:S04]  /*7af0*/  SHF.R.U32.HI R21, RZ, 0x6, R91 ;  /* 0x00000006ff157819 */ /* 0x000fc8000001165b */
[----:B------:R-:W-:-:S04]  /*7b00*/  SGXT.U32 R21, R21, 0x1 ;  /* 0x000000011515781a */ /* 0x000fc80000000000 */
[----:B------:R-:W-:-:S04]  /*7b10*/  LOP3.LUT R21, R21, 0xa, RZ, 0xfc, !PT ;  /* 0x0000000a15157812 */ /* 0x000fc800078efcff */
        /* <DEDUP_REMOVED lines=9> */
[----:B------:R-:W0:Y:S01]  /*7bb0*/  S2R R21, SR_TID.X ;  /* 0x0000000000157919 */ /* 0x000e220000002100 */
[----:B------:R-:W-:Y:S02]  /*7bc0*/  SHF.R.U32.HI R0, RZ, 0x6, R91 ;  /* 0x00000006ff007819 */ /* 0x000fe4000001165b */
[----:B------:R-:W-:Y:S02]  /*7bd0*/  PRMT R230, RZ, 0x7610, R230 ;  /* 0x00007610ffe67816 */ /* 0x000fe400000000e6 */
[----:B------:R-:W-:-:S04]  /*7be0*/  SGXT.U32 R0, R0, 0x1 ;  /* 0x000000010000781a */ /* 0x000fc80000000000 */
[----:B------:R-:W-:Y:S01]  /*7bf0*/  LOP3.LUT R0, R0, 0x1a, RZ, 0xfc, !PT ;  /* 0x0000001a00007812 */ /* 0x000fe200078efcff */
[----:B------:R-:W4:Y:S03]  /*7c00*/  @!P3 LDG.E.U16 R230, desc[UR20][R172.64] ;  /* 0x00000014ace6b981 */ /* 0x000f26000c1e1500 */
[----:B------:R-:W-:Y:S02]  /*7c10*/  ISETP.GE.AND P3, PT, R0, UR19, PT ;  /* 0x0000001300007c0c */ /* 0x000fe4000bf66270 */
[----:B------:R-:W-:Y:S02]  /*7c20*/  PRMT R235, RZ, 0x7610, R235 ;  /* 0x00007610ffeb7816 */ /* 0x000fe400000000eb */
[----:B------:R-:W-:-:S09]  /*7c30*/  PRMT R240, RZ, 0x7610, R240 ;  /* 0x00007610fff07816 */ /* 0x000fd200000000f0 */
[----:B------:R-:W3:Y:S01]  /*7c40*/  @!P3 LDG.E.U16 R235, desc[UR20][R190.64] ;  /* 0x00000014beebb981 */ /* 0x000ee2000c1e1500 */
[----:B------:R-:W-:Y:S02]  /*7c50*/  ISETP.GE.AND P3, PT, R6, UR19, PT ;  /* 0x0000001306007c0c */ /* 0x000fe4000bf66270 */
[----:B0-----:R-:W-:-:S04]  /*7c60*/  SHF.R.U32.HI R0, RZ, 0x6, R21 ;  /* 0x00000006ff007819 */ /* 0x001fc80000011615 */
[----:B------:R-:W-:-:S04]  /*7c70*/  SGXT.U32 R0, R0, 0x1 ;  /* 0x000000010000781a */ /* 0x000fc80000000000 */
[----:B------:R-:W-:-:S03]  /*7c80*/  LOP3.LUT R0, R0, 0xc, RZ, 0xfc, !PT ;  /* 0x0000000c00007812 */ /* 0x000fc600078efcff */
[----:B------:R-:W3:Y:S01]  /*7c90*/  @!P3 LDG.E.U16 R240, desc[UR20][R212.64] ;  /* 0x00000014d4f0b981 */ /* 0x000ee2000c1e1500 */
[----:B------:R-:W-:Y:S02]  /*7ca0*/  ISETP.GE.AND P3, PT, R0, UR19, PT ;  /* 0x0000001300007c0c */ /* 0x000fe4000bf66270 */
[----:B------:R-:W0:Y:S01]  /*7cb0*/  S2R R0, SR_TID.X ;  /* 0x0000000000007919 */ /* 0x000e220000002100 */
[----:B------:R-:W-:Y:S02]  /*7cc0*/  PRMT R231, RZ, 0x7610, R231 ;  /* 0x00007610ffe77816 */ /* 0x000fe400000000e7 */
[----:B------:R-:W-:-:S04]  /*7cd0*/  PRMT R234, RZ, 0x7610, R234 ;  /* 0x00007610ffea7816 */ /* 0x000fc800000000ea */
[----:B------:R-:W3:Y:S01]  /*7ce0*/  @!P4 LDG.E.U16 R231, desc[UR20][R174.64] ;  /* 0x00000014aee7c981 */ /* 0x000ee2000c1e1500 */
[----:B------:R-:W-:-:S03]  /*7cf0*/  ISETP.GE.AND P4, PT, R3, UR19, PT ;  /* 0x0000001303007c0c */ /* 0x000fc6000bf86270 */
[----:B------:R-:W3:Y:S01]  /*7d00*/  @!P2 LDG.E.U16 R234, desc[UR20][R188.64] ;  /* 0x00000014bceaa981 */ /* 0x000ee2000c1e1500 */
[----:B------:R-:W-:Y:S02]  /*7d10*/  ISETP.GE.AND P2, PT, R8, UR19, PT ;  /* 0x0000001308007c0c */ /* 0x000fe4000bf46270 */
[----:B------:R-:W-:Y:S02]  /*7d20*/  SHF.R.U32.HI R21, RZ, 0x6, R21 ;  /* 0x00000006ff157819 */ /* 0x000fe40000011615 */
[----:B------:R-:W-:Y:S02]  /*7d30*/  PRMT R236, RZ, 0x7610, R236 ;  /* 0x00007610ffec7816 */ /* 0x000fe400000000ec */
[----:B------:R-:W-:Y:S02]  /*7d40*/  SGXT.U32 R21, R21, 0x1 ;  /* 0x000000011515781a */ /* 0x000fe40000000000 */
[----:B------:R-:W-:Y:S02]  /*7d50*/  PRMT R239, RZ, 0x7610, R239 ;  /* 0x00007610ffef7816 */ /* 0x000fe400000000ef */
[----:B------:R-:W-:Y:S01]  /*7d60*/  LOP3.LUT R21, R21, 0x4, RZ, 0xfc, !PT ;  /* 0x0000000415157812 */ /* 0x000fe200078efcff */
[----:B------:R-:W3:Y:S01]  /*7d70*/  @!P4 LDG.E.U16 R236, desc[UR20][R196.64] ;  /* 0x00000014c4ecc981 */ /* 0x000ee2000c1e1500 */
[----:B------:R-:W-:-:S03]  /*7d80*/  ISETP.GE.AND P4, PT, R7, UR19, PT ;  /* 0x0000001307007c0c */ /* 0x000fc6000bf86270 */
[----:B------:R-:W3:Y:S01]  /*7d90*/  @!P2 LDG.E.U16 R239, desc[UR20][R206.64] ;  /* 0x00000014ceefa981 */ /* 0x000ee2000c1e1500 */
[----:B------:R-:W-:Y:S02]  /*7da0*/  ISETP.GE.AND P2, PT, R21, UR19, PT ;  /* 0x0000001315007c0c */ /* 0x000fe4000bf46270 */
[----:B0-----:R-:W-:Y:S02]  /*7db0*/  SHF.R.U32.HI R21, RZ, 0x6, R0 ;  /* 0x00000006ff157819 */ /* 0x001fe40000011600 */
[----:B------:R-:W-:Y:S02]  /*7dc0*/  PRMT R241, RZ, 0x7610, R241 ;  /* 0x00007610fff17816 */ /* 0x000fe400000000f1 */
[----:B------:R-:W-:Y:S02]  /*7dd0*/  SGXT.U32 R21, R21, 0x1 ;  /* 0x000000011515781a */ /* 0x000fe40000000000 */
[----:B------:R-:W-:Y:S02]  /*7de0*/  PRMT R233, RZ, 0x7610, R233 ;  /* 0x00007610ffe97816 */ /* 0x000fe400000000e9 */
[----:B------:R-:W-:Y:S01]  /*7df0*/  LOP3.LUT R21, R21, 0x6, RZ, 0xfc, !PT ;  /* 0x0000000615157812 */ /* 0x000fe200078efcff */
[----:B------:R-:W3:Y:S03]  /*7e00*/  @!P4 LDG.E.U16 R241, desc[UR20][R216.64] ;  /* 0x00000014d8f1c981 */ /* 0x000ee6000c1e1500 */
[----:B------:R-:W-:Y:S01]  /*7e10*/  ISETP.GE.AND P4, PT, R21, UR19, PT ;  /* 0x0000001315007c0c */ /* 0x000fe2000bf86270 */
[----:B------:R-:W3:Y:S01]  /*7e20*/  @!P6 LDG.E.U16 R233, desc[UR20][R182.64] ;  /* 0x00000014b6e9e981 */ /* 0x000ee2000c1e1500 */
[----:B------:R-:W-:Y:S01]  /*7e30*/  ISETP.GE.AND P6, PT, R5, UR19, PT ;  /* 0x0000001305007c0c */ /* 0x000fe2000bfc6270 */
[----:B------:R-:W0:Y:S01]  /*7e40*/  S2R R21, SR_TID.X ;  /* 0x0000000000157919 */ /* 0x000e220000002100 */
[----:B------:R-:W-:-:S02]  /*7e50*/  PRMT R238, RZ, 0x7610, R238 ;  /* 0x00007610ffee7816 */ /* 0x000fc400000000ee */
[----:B------:R-:W-:-:S09]  /*7e60*/  SHF.R.U32.HI R0, RZ, 0x6, R0 ;  /* 0x00000006ff007819 */ /* 0x000fd20000011600 */
[----:B------:R-:W3:Y:S01]  /*7e70*/  @!P6 LDG.E.U16 R238, desc[UR20][R204.64] ;  /* 0x00000014cceee981 */ /* 0x000ee2000c1e1500 */
[----:B------:R-:W-:Y:S02]  /*7e80*/  ISETP.GE.AND P6, PT, R10, UR19, PT ;  /* 0x000000130a007c0c */ /* 0x000fe4000bfc6270 */
[----:B------:R-:W-:Y:S02]  /*7e90*/  SGXT.U32 R0, R0, 0x1 ;  /* 0x000000010000781a */ /* 0x000fe40000000000 */
[----:B------:R-:W-:Y:S02]  /*7ea0*/  PRMT R243, RZ, 0x7610, R243 ;  /* 0x00007610fff37816 */ /* 0x000fe400000000f3 */
[----:B------:R-:W-:-:S07]  /*7eb0*/  LOP3.LUT R0, R0, 0xe, RZ, 0xfc, !PT ;  /* 0x0000000e00007812 */ /* 0x000fce00078efcff */
[----:B------:R-:W3:Y:S01]  /*7ec0*/  @!P6 LDG.E.U16 R243, desc[UR20][R218.64] ;  /* 0x00000014daf3e981 */ /* 0x000ee2000c1e1500 */
[----:B------:R-:W-:Y:S02]  /*7ed0*/  ISETP.GE.AND P6, PT, R0, UR19, PT ;  /* 0x0000001300007c0c */ /* 0x000fe4000bfc6270 */
[--C-:B0-----:R-:W-:Y:S02]  /*7ee0*/  SHF.R.U32.HI R0, RZ, 0x6, R21.reuse ;  /* 0x00000006ff007819 */ /* 0x101fe40000011615 */
[----:B------:R-:W-:Y:S01]  /*7ef0*/  SHF.R.U32.HI R21, RZ, 0x6, R21 ;  /* 0x00000006ff157819 */ /* 0x000fe20000011615 */
[----:B------:R-:W-:Y:S01]  /*7f00*/  IMAD.WIDE R176, R20, 0x2, R176 ;  /* 0x0000000214b07825 */ /* 0x000fe200078e02b0 */
[----:B------:R-:W-:Y:S02]  /*7f10*/  PRMT R245, RZ, 0x7610, R245 ;  /* 0x00007610fff57816 */ /* 0x000fe400000000f5 */
[----:B------:R-:W-:-:S04]  /*7f20*/  SGXT.U32 R21, R21, 0x1 ;  /* 0x000000011515781a */ /* 0x000fc80000000000 */
[----:B------:R-:W-:Y:S01]  /*7f30*/  LOP3.LUT R21, R21, 0x14, RZ, 0xfc, !PT ;  /* 0x0000001415157812 */ /* 0x000fe200078efcff */
[----:B------:R-:W3:Y:S03]  /*7f40*/  @!P3 LDG.E.U16 R245, desc[UR20][R176.64] ;  /* 0x00000014b0f5b981 */ /* 0x000ee6000c1e1500 */
[----:B------:R-:W-:Y:S02]  /*7f50*/  ISETP.GE.AND P3, PT, R21, UR19, PT ;  /* 0x0000001315007c0c */ /* 0x000fe4000bf66270 */
[----:B------:R-:W0:Y:S01]  /*7f60*/  S2R R21, SR_TID.X ;  /* 0x0000000000157919 */ /* 0x000e220000002100 */
[----:B------:R-:W-:-:S06]  /*7f70*/  PRMT R232, RZ, 0x7610, R232 ;  /* 0x00007610ffe87816 */ /* 0x000fcc00000000e8 */
[----:B------:R-:W3:Y:S01]  /*7f80*/  @!P5 LDG.E.U16 R232, desc[UR20][R180.64] ;  /* 0x00000014b4e8d981 */ /* 0x000ee2000c1e1500 */
[----:B------:R-:W-:Y:S02]  /*7f90*/  ISETP.GE.AND P5, PT, R4, UR19, PT ;  /* 0x0000001304007c0c */ /* 0x000fe4000bfa6270 */
[----:B------:R-:W-:Y:S01]  /*7fa0*/  SGXT.U32 R0, R0, 0x1 ;  /* 0x000000010000781a */ /* 0x000fe20000000000 */
[----:B------:R-:W-:Y:S01]  /*7fb0*/  IMAD.WIDE R168, R20, 0x2, R168 ;  /* 0x0000000214a87825 */ /* 0x000fe200078e02a8 */
[----:B------:R-:W-:Y:S02]  /*7fc0*/  PRMT R237, RZ, 0x7610, R237 ;  /* 0x00007610ffed7816 */ /* 0x000fe400000000ed */
[----:B------:R-:W-:Y:S02]  /*7fd0*/  PRMT R244, RZ, 0x7610, R244 ;  /* 0x00007610fff47816 */ /* 0x000fe400000000f4 */
[----:B------:R-:W-:-:S04]  /*7fe0*/  LOP3.LUT R0, R0, 0x16, RZ, 0xfc, !PT ;  /* 0x0000001600007812 */ /* 0x000fc800078efcff */
[----:B------:R-:W3:Y:S01]  /*7ff0*/  @!P2 LDG.E.U16 R244, desc[UR20][R168.64] ;  /* 0x00000014a8f4a981 */ /* 0x000ee2000c1e1500 */
[----:B------:R-:W-:-:S03]  /*8000*/  ISETP.GE.AND P2, PT, R0, UR19, PT ;  /* 0x0000001300007c0c */ /* 0x000fc6000bf46270 */
        /* <DEDUP_REMOVED lines=9> */
[----:B------:R-:W-:Y:S01]  /*80a0*/  ISETP.GE.AND P5, PT, R21, UR19, PT ;  /* 0x0000001315007c0c */ /* 0x000fe2000bfa6270 */
[C---:B------:R-:W-:Y:S01]  /*80b0*/  IMAD.WIDE R184, R20.reuse, 0x2, R184 ;  /* 0x0000000214b87825 */ /* 0x040fe200078e02b8 */
[----:B------:R-:W-:Y:S02]  /*80c0*/  PRMT R24, RZ, 0x7610, R24 ;  /* 0x00007610ff187816 */ /* 0x000fe40000000018 */
[----:B------:R-:W-:Y:S01]  /*80d0*/  PRMT R26, RZ, 0x7610, R26 ;  /* 0x00007610ff1a7816 */ /* 0x000fe2000000001a */
[----:B------:R-:W-:-:S03]  /*80e0*/  IMAD.WIDE R192, R20, 0x2, R192 ;  /* 0x0000000214c07825 */ /* 0x000fc600078e02c0 */
[----:B------:R-:W3:Y:S01]  /*80f0*/  @!P3 LDG.E.U16 R24, desc[UR20][R184.64] ;  /* 0x00000014b818b981 */ /* 0x000ee2000c1e1500 */
[----:B------:R-:W-:-:S04]  /*8100*/  ISETP.GE.AND P3, PT, R11, UR19, PT ;  /* 0x000000130b007c0c */ /* 0x000fc8000bf66270 */
[----:B------:R-:W3:Y:S01]  /*8110*/  @!P5 LDG.E.U16 R26, desc[UR20][R192.64] ;  /* 0x00000014c01ad981 */ /* 0x000ee2000c1e1500 */
        /* <DEDUP_REMOVED lines=13> */
[----:B------:R-:W3:Y:S05]  /*81f0*/  @!P3 LDG.E.U16 R224, desc[UR20][R80.64] ;  /* 0x0000001450e0b981 */ /* 0x000eea000c1e1500 */
[----:B------:R-:W3:Y:S01]  /*8200*/  @!P5 LDG.E.U16 R226, desc[UR20][R84.64] ;  /* 0x0000001454e2d981 */ /* 0x000ee2000c1e1500 */
[----:B------:R-:W-:Y:S01]  /*8210*/  PRMT R22, RZ, 0x7610, R22 ;  /* 0x00007610ff167816 */ /* 0x000fe20000000016 */
[----:B------:R-:W-:-:S05]  /*8220*/  IMAD.WIDE R170, R20, 0x2, R170 ;  /* 0x0000000214aa7825 */ /* 0x000fca00078e02aa */
[----:B------:R-:W3:Y:S01]  /*8230*/  @!P4 LDG.E.U16 R22, desc[UR20][R170.64] ;  /* 0x00000014aa16c981 */ /* 0x000ee2000c1e1500 */
[----:B------:R-:W-:-:S04]  /*8240*/  SGXT.U32 R0, R0, 0x1 ;  /* 0x000000010000781a */ /* 0x000fc80000000000 */
[----:B------:R-:W-:-:S04]  /*8250*/  LOP3.LUT R0, R0, 0x1e, RZ, 0xfc, !PT ;  /* 0x0000001e00007812 */ /* 0x000fc800078efcff */
[----:B------:R-:W-:Y:S01]  /*8260*/  ISETP.GE.AND P4, PT, R0, UR19, PT ;  /* 0x0000001300007c0c */ /* 0x000fe2000bf86270 */
[C---:B------:R-:W-:Y:S01]  /*8270*/  IMAD.WIDE R194, R20.reuse, 0x2, R194 ;  /* 0x0000000214c27825 */ /* 0x040fe200078e02c2 */
[----:B------:R-:W-:Y:S02]  /*8280*/  PRMT R25, RZ, 0x7610, R25 ;  /* 0x00007610ff197816 */ /* 0x000fe40000000019 */
[----:B------:R-:W-:Y:S01]  /*8290*/  PRMT R27, RZ, 0x7610, R27 ;  /* 0x00007610ff1b7816 */ /* 0x000fe2000000001b */
[----:B------:R-:W-:-:S05]  /*82a0*/  IMAD.WIDE R186, R20, 0x2, R186 ;  /* 0x0000000214ba7825 */ /* 0x000fca00078e02ba */
[----:B------:R-:W3:Y:S01]  /*82b0*/  @!P2 LDG.E.U16 R25, desc[UR20][R186.64] ;  /* 0x00000014ba19a981 */ /* 0x000ee2000c1e1500 */
[----:B------:R-:W-:-:S03]  /*82c0*/  ISETP.GE.AND P2, PT, R15, UR19, PT ;  /* 0x000000130f007c0c */ /* 0x000fc6000bf46270 */
[----:B------:R-:W3:Y:S01]  /*82d0*/  @!P4 LDG.E.U16 R27, desc[UR20][R194.64] ;  /* 0x00000014c21bc981 */ /* 0x000ee2000c1e1500 */
[----:B------:R-:W-:Y:S01]  /*82e0*/  ISETP.GE.AND P4, PT, R16, UR19, PT ;  /* 0x0000001310007c0c */ /* 0x000fe2000bf86270 */
[C---:B------:R-:W-:Y:S01]  /*82f0*/  IMAD.WIDE R210, R20.reuse, 0x2, R210 ;  /* 0x0000000214d27825 */ /* 0x040fe200078e02d2 */
[----:B------:R-:W-:Y:S02]  /*8300*/  PRMT R29, RZ, 0x7610, R29 ;  /* 0x00007610ff1d7816 */ /* 0x000fe4000000001d */
[----:B------:R-:W-:Y:S01]  /*8310*/  PRMT R223, RZ, 0x7610, R223 ;  /* 0x00007610ffdf7816 */ /* 0x000fe200000000df */
[----:B------:R-:W-:Y:S01]  /*8320*/  IMAD.WIDE R202, R20, 0x2, R202 ;  /* 0x0000000214ca7825 */ /* 0x000fe200078e02ca */
[----:B------:R-:W0:Y:S04]  /*8330*/  S2R R21, SR_TID.X ;  /* 0x0000000000157919 */ /* 0x000e280000002100 */
[----:B------:R-:W3:Y:S01]  /*8340*/  @!P2 LDG.E.U16 R29, desc[UR20][R202.64] ;  /* 0x00000014ca1da981 */ /* 0x000ee2000c1e1500 */
[----:B------:R-:W-:-:S03]  /*8350*/  ISETP.GE.AND P2, PT, R17, UR19, PT ;  /* 0x0000001311007c0c */ /* 0x000fc6000bf46270 */
[----:B------:R-:W3:Y:S01]  /*8360*/  @!P4 LDG.E.U16 R223, desc[UR20][R210.64] ;  /* 0x00000014d2dfc981 */ /* 0x000ee2000c1e1500 */
[----:B------:R-:W-:Y:S01]  /*8370*/  ISETP.GE.AND P4, PT, R18, UR19, PT ;  /* 0x0000001312007c0c */ /* 0x000fe2000bf86270 */
[C---:B------:R-:W-:Y:S01]  /*8380*/  IMAD.WIDE R178, R20.reuse, 0x2, R178 ;  /* 0x0000000214b27825 */ /* 0x040fe200078e02b2 */
[----:B------:R-:W-:Y:S02]  /*8390*/  PRMT R23, RZ, 0x7610, R23 ;  /* 0x00007610ff177816 */ /* 0x000fe40000000017 */
[----:B------:R-:W-:Y:S01]  /*83a0*/  PRMT R225, RZ, 0x7610, R225 ;  /* 0x00007610ffe17816 */ /* 0x000fe200000000e1 */
[C---:B------:R-:W-:Y:S01]  /*83b0*/  IMAD.WIDE R86, R20.reuse, 0x2, R86 ;  /* 0x0000000214567825 */ /* 0x040fe200078e0256 */
[----:B------:R-:W-:Y:S02]  /*83c0*/  PRMT R227, RZ, 0x7610, R227 ;  /* 0x00007610ffe37816 */ /* 0x000fe400000000e3 */
[----:B------:R-:W3:Y:S01]  /*83d0*/  @!P6 LDG.E.U16 R23, desc[UR20][R178.64] ;  /* 0x00000014b217e981 */ /* 0x000ee2000c1e1500 */
[----:B------:R-:W-:-:S04]  /*83e0*/  IMAD.WIDE R82, R20, 0x2, R82 ;  /* 0x0000000214527825 */ /* 0x000fc800078e0252 */
[----:B------:R-:W3:Y:S04]  /*83f0*/  @!P4 LDG.E.U16 R227, desc[UR20][R86.64] ;  /* 0x0000001456e3c981 */ /* 0x000ee8000c1e1500 */
[----:B------:R-:W3:Y:S01]  /*8400*/  @!P2 LDG.E.U16 R225, desc[UR20][R82.64] ;  /* 0x0000001452e1a981 */ /* 0x000ee2000c1e1500 */
[----:B------:R-:W-:Y:S01]  /*8410*/  BAR.SYNC.DEFER_BLOCKING 0x0 ;  /* 0x0000000000007b1d */ /* 0x000fe20000010000 */
[----:B0-----:R-:W-:Y:S02]  /*8420*/  LOP3.LUT R21, R21, 0x3f, RZ, 0xc0, !PT ;  /* 0x0000003f15157812 */ /* 0x001fe400078ec0ff */
[----:B------:R-:W-:Y:S02]  /*8430*/  LOP3.LUT R0, R2, 0x20, RZ, 0x3c, !PT ;  /* 0x0000002002007812 */ /* 0x000fe400078e3cff */
[----:B------:R-:W-:Y:S01]  /*8440*/  ISETP.GE.AND P2, PT, R21, UR19, PT ;  /* 0x0000001315007c0c */ /* 0x000fe2000bf46270 */
[----:B------:R-:W-:-:S04]  /*8450*/  IMAD.WIDE R34, R19, 0x2, R34 ;  /* 0x0000000213227825 */ /* 0x000fc800078e0222 */
[----:B------:R-:W-:-:S04]  /*8460*/  IMAD.WIDE R32, R19, 0x2, R32 ;  /* 0x0000000213207825 */ /* 0x000fc800078e0220 */
[----:B------:R-:W-:-:S04]  /*8470*/  IMAD.WIDE R38, R19, 0x2, R38 ;  /* 0x0000000213267825 */ /* 0x000fc800078e0226 */
[C---:B------:R-:W-:Y:S01]  /*8480*/  IMAD.WIDE R42, R19.reuse, 0x2, R42 ;  /* 0x00000002132a7825 */ /* 0x040fe200078e022a */
[----:B--2---:R0:W-:Y:S04]  /*8490*/  STS.U16 [R2+UR9+0xa000], R228 ;  /* 0x00a000e402007988 */ /* 0x0041e80008000409 */
[----:B----4-:R1:W-:Y:S01]  /*84a0*/  STS.U16 [R2+UR9+0xa400], R230 ;  /* 0x00a400e602007988 */ /* 0x0103e20008000409 */
[C---:B------:R-:W-:Y:S01]  /*84b0*/  IMAD.WIDE R46, R19.reuse, 0x2, R46 ;  /* 0x00000002132e7825 */ /* 0x040fe200078e022e */
[----:B0-----:R-:W-:Y:S02]  /*84c0*/  PRMT R228, RZ, 0x7610, R228 ;  /* 0x00007610ffe47816 */ /* 0x001fe400000000e4 */
[----:B-1----:R-:W-:Y:S01]  /*84d0*/  PRMT R230, RZ, 0x7610, R230 ;  /* 0x00007610ffe67816 */ /* 0x002fe200000000e6 */
[----:B------:R-:W-:-:S03]  /*84e0*/  IMAD.WIDE R50, R19, 0x2, R50 ;  /* 0x0000000213327825 */ /* 0x000fc600078e0232 */
[----:B------:R-:W2:Y:S04]  /*84f0*/  @!P2 LDG.E.U16 R228, desc[UR20][R34.64] ;  /* 0x0000001422e4a981 */ /* 0x000ea8000c1e1500 */
[----:B---3--:R-:W-:Y:S01]  /*8500*/  STS.U16 [R2+UR9+0xb800], R240 ;  /* 0x00b800f002007988 */ /* 0x008fe20008000409 */
[C---:B------:R-:W-:Y:S01]  /*8510*/  IMAD.WIDE R54, R19.reuse, 0x2, R54 ;  /* 0x0000000213367825 */ /* 0x040fe200078e0236 */
[----:B------:R-:W-:Y:S02]  /*8520*/  LOP3.LUT R91, R2, 0x40, RZ, 0x3c, !PT ;  /* 0x00000040025b7812 */ /* 0x000fe400078e3cff */
[----:B------:R-:W3:Y:S01]  /*8530*/  @!P2 LDG.E.U16 R230, desc[UR20][R38.64] ;  /* 0x0000001426e6a981 */ /* 0x000ee2000c1e1500 */
[----:B------:R-:W-:-:S03]  /*8540*/  IMAD.WIDE R58, R19, 0x2, R58 ;  /* 0x00000002133a7825 */ /* 0x000fc600078e023a */
[----:B------:R0:W-:Y:S01]  /*8550*/  STS.U16 [R2+UR9+0xac00], R234 ;  /* 0x00ac00ea02007988 */ /* 0x0001e20008000409 */
[----:B------:R-:W-:-:S03]  /*8560*/  IMAD.WIDE R62, R19, 0x2, R62 ;  /* 0x00000002133e7825 */ /* 0x000fc600078e023e */
[----:B------:R1:W-:Y:S01]  /*8570*/  STS.U16 [R2+UR9+0xb000], R236 ;  /* 0x00b000ec02007988 */ /* 0x0003e20008000409 */
[----:B0-----:R-:W-:Y:S01]  /*8580*/  PRMT R234, RZ, 0x7610, R234 ;  /* 0x00007610ffea7816 */ /* 0x001fe200000000ea */
[----:B------:R-:W-:Y:S01]  /*8590*/  IMAD.WIDE R66, R19, 0x2, R66 ;  /* 0x0000000213427825 */ /* 0x000fe200078e0242 */
[----:B------:R-:W-:-:S03]  /*85a0*/  PRMT R240, RZ, 0x7610, R240 ;  /* 0x00007610fff07816 */ /* 0x000fc600000000f0 */
[C---:B------:R-:W-:Y:S01]  /*85b0*/  IMAD.WIDE R68, R19.reuse, 0x2, R68 ;  /* 0x0000000213447825 */ /* 0x040fe200078e0244 */
[----:B------:R-:W4:Y:S04]  /*85c0*/  @!P2 LDG.E.U16 R234, desc[UR20][R54.64] ;  /* 0x0000001436eaa981 */ /* 0x000f28000c1e1500 */
[----:B------:R0:W-:Y:S01]  /*85d0*/  STS.U16 [R2+UR9+0xbc00], R241 ;  /* 0x00bc00f102007988 */ /* 0x0001e20008000409 */
[----:B-1----:R-:W-:Y:S01]  /*85e0*/  PRMT R236, RZ, 0x7610, R236 ;  /* 0x00007610ffec7816 */ /* 0x002fe200000000ec */
[----:B------:R-:W-:-:S04]  /*85f0*/  IMAD.WIDE R70, R19, 0x2, R70 ;  /* 0x0000000213467825 */ /* 0x000fc800078e0246 */
[C---:B------:R-:W-:Y:S01]  /*8600*/  IMAD.WIDE R72, R19.reuse, 0x2, R72 ;  /* 0x0000000213487825 */ /* 0x040fe200078e0248 */
[----:B------:R-:W4:Y:S04]  /*8610*/  @!P2 LDG.E.U16 R236, desc[UR20][R62.64] ;  /* 0x000000143eeca981 */ /* 0x000f28000c1e1500 */
[----:B------:R1:W-:Y:S01]  /*8620*/  STS.U16 [R2+UR9+0xb400], R238 ;  /* 0x00b400ee02007988 */ /* 0x0003e20008000409 */
[----:B0-----:R-:W-:Y:S01]  /*8630*/  PRMT R241, RZ, 0x7610, R241 ;  /* 0x00007610fff17816 */ /* 0x001fe200000000f1 */
[C---:B------:R-:W-:Y:S01]  /*8640*/  IMAD.WIDE R74, R19.reuse, 0x2, R74 ;  /* 0x00000002134a7825 */ /* 0x040fe200078e024a */
[----:B------:R-:W-:Y:S01]  /*8650*/  PRMT R246, RZ, 0x7610, R246 ;  /* 0x00007610fff67816 */ /* 0x000fe200000000f6 */
[----:B------:R-:W4:Y:S02]  /*8660*/  @!P2 LDG.E.U16 R240, desc[UR20][R72.64] ;  /* 0x0000001448f0a981 */ /* 0x000f24000c1e1500 */
[C---:B------:R-:W-:Y:S01]  /*8670*/  IMAD.WIDE R76, R19.reuse, 0x2, R76 ;  /* 0x00000002134c7825 */ /* 0x040fe200078e024c */
[----:B------:R-:W-:Y:S01]  /*8680*/  PRMT R247, RZ, 0x7610, R247 ;  /* 0x00007610fff77816 */ /* 0x000fe200000000f7 */
[----:B------:R-:W4:Y:S01]  /*8690*/  @!P2 LDG.E.U16 R241, desc[UR20][R74.64] ;  /* 0x000000144af1a981 */ /* 0x000f22000c1e1500 */
[----:B-1----:R-:W-:Y:S01]  /*86a0*/  PRMT R238, RZ, 0x7610, R238 ;  /* 0x00007610ffee7816 */ /* 0x002fe200000000ee */
[----:B------:R-:W-:Y:S01]  /*86b0*/  IMAD.WIDE R78, R19, 0x2, R78 ;  /* 0x00000002134e7825 */ /* 0x000fe200078e024e */
[----:B------:R-:W-:-:S03]  /*86c0*/  PRMT R248, RZ, 0x7610, R248 ;  /* 0x00007610fff87816 */ /* 0x000fc600000000f8 */
[C---:B------:R-:W-:Y:S01]  /*86d0*/  IMAD.WIDE R30, R19.reuse, 0x2, R30 ;  /* 0x00000002131e7825 */ /* 0x040fe200078e021e */
[----:B------:R-:W4:Y:S03]  /*86e0*/  @!P2 LDG.E.U16 R238, desc[UR20][R68.64] ;  /* 0x0000001444eea981 */ /* 0x000f26000c1e1500 */
[----:B------:R-:W-:Y:S01]  /*86f0*/  IMAD.WIDE R36, R19, 0x2, R36 ;  /* 0x0000000213247825 */ /* 0x000fe200078e0224 */
[----:B------:R-:W-:-:S03]  /*8700*/  PRMT R249, RZ, 0x7610, R249 ;  /* 0x00007610fff97816 */ /* 0x000fc600000000f9 */
[----:B------:R-:W-:Y:S01]  /*8710*/  IMAD.WIDE R40, R19, 0x2, R40 ;  /* 0x0000000213287825 */ /* 0x000fe200078e0228 */
[----:B------:R-:W-:-:S03]  /*8720*/  PRMT R250, RZ, 0x7610, R250 ;  /* 0x00007610fffa7816 */ /* 0x000fc600000000fa */
[C---:B------:R-:W-:Y:S01]  /*8730*/  IMAD.WIDE R44, R19.reuse, 0x2, R44 ;  /* 0x00000002132c7825 */ /* 0x040fe200078e022c */
[----:B------:R-:W-:Y:S01]  /*8740*/  PRMT R251, RZ, 0x7610, R251 ;  /* 0x00007610fffb7816 */ /* 0x000fe200000000fb */
[----:B------:R-:W4:Y:S02]  /*8750*/  @!P2 LDG.E.U16 R246, desc[UR20][R40.64] ;  /* 0x0000001428f6a981 */ /* 0x000f24000c1e1500 */
[C---:B------:R-:W-:Y:S01]  /*8760*/  IMAD.WIDE R48, R19.reuse, 0x2, R48 ;  /* 0x0000000213307825 */ /* 0x040fe200078e0230 */
[----:B------:R-:W-:Y:S01]  /*8770*/  PRMT R252, RZ, 0x7610, R252 ;  /* 0x00007610fffc7816 */ /* 0x000fe200000000fc */
[----:B------:R-:W4:Y:S02]  /*8780*/  @!P2 LDG.E.U16 R247, desc[UR20][R44.64] ;  /* 0x000000142cf7a981 */ /* 0x000f24000c1e1500 */
[C---:B------:R-:W-:Y:S02]  /*8790*/  IMAD.WIDE R52, R19.reuse, 0x2, R52 ;  /* 0x0000000213347825 */ /* 0x040fe400078e0234 */
[----:B------:R-:W4:Y:S02]  /*87a0*/  @!P2 LDG.E.U16 R248, desc[UR20][R48.64] ;  /* 0x0000001430f8a981 */ /* 0x000f24000c1e1500 */
[----:B------:R-:W-:-:S02]  /*87b0*/  IMAD.WIDE R56, R19, 0x2, R56 ;  /* 0x0000000213387825 */ /* 0x000fc400078e0238 */
[----:B------:R-:W4:Y:S04]  /*87c0*/  @!P2 LDG.E.U16 R249, desc[UR20][R52.64] ;  /* 0x0000001434f9a981 */ /* 0x000f28000c1e1500 */
[----:B------:R0:W-:Y:S04]  /*87d0*/  STS.U16 [R2+UR9+0xa800], R232 ;  /* 0x00a800e802007988 */ /* 0x0001e80008000409 */
[----:B------:R1:W-:Y:S04]  /*87e0*/  STS.U16 [R0+UR9+0xa100], R229 ;  /* 0x00a100e500007988 */ /* 0x0003e80008000409 */
[----:B------:R1:W-:Y:S01]  /*87f0*/  STS.U16 [R0+UR9+0xa500], R231 ;  /* 0x00a500e700007988 */ /* 0x0003e20008000409 */
[----:B0-----:R-:W-:Y:S01]  /*8800*/  PRMT R232, RZ, 0x7610, R232 ;  /* 0x00007610ffe87816 */ /* 0x001fe200000000e8 */
[----:B------:R-:W-:-:S02]  /*8810*/  IMAD.WIDE R60, R19, 0x2, R60 ;  /* 0x00000002133c7825 */ /* 0x000fc400078e023c */
[----:B------:R-:W4:Y:S01]  /*8820*/  @!P2 LDG.E.U16 R250, desc[UR20][R56.64] ;  /* 0x0000001438faa981 */ /* 0x000f22000c1e1500 */
[----:B-1----:R-:W-:-:S03]  /*8830*/  PRMT R229, RZ, 0x7610, R229 ;  /* 0x00007610ffe57816 */ /* 0x002fc600000000e5 */
[----:B------:R0:W-:Y:S01]  /*8840*/  STS.U16 [R0+UR9+0xa900], R233 ;  /* 0x00a900e900007988 */ /* 0x0001e20008000409 */
[----:B------:R-:W-:-:S03]  /*8850*/  PRMT R231, RZ, 0x7610, R231 ;  /* 0x00007610ffe77816 */ /* 0x000fc600000000e7 */
[----:B------:R1:W-:Y:S04]  /*8860*/  STS.U16 [R0+UR9+0xad00], R235 ;  /* 0x00ad00eb00007988 */ /* 0x0003e80008000409 */
[----:B------:R-:W4:Y:S01]  /*8870*/  @!P2 LDG.E.U16 R229, desc[UR20][R32.64] ;  /* 0x0000001420e5a981 */ /* 0x000f22000c1e1500 */
[----:B0-----:R-:W-:-:S03]  /*8880*/  PRMT R233, RZ, 0x7610, R233 ;  /* 0x00007610ffe97816 */ /* 0x001fc600000000e9 */
[----:B------:R0:W-:Y:S01]  /*8890*/  STS.U16 [R0+UR9+0xb100], R237 ;  /* 0x00b100ed00007988 */ /* 0x0001e20008000409 */
[----:B-1----:R-:W-:-:S03]  /*88a0*/  PRMT R235, RZ, 0x7610, R235 ;  /* 0x00007610ffeb7816 */ /* 0x002fc600000000eb */
[----:B------:R-:W4:Y:S04]  /*88b0*/  @!P2 LDG.E.U16 R231, desc[UR20][R42.64] ;  /* 0x000000142ae7a981 */ /* 0x000f28000c1e1500 */
[----:B------:R1:W-:Y:S01]  /*88c0*/  STS.U16 [R0+UR9+0xb500], R239 ;  /* 0x00b500ef00007988 */ /* 0x0003e20008000409 */
[----:B0-----:R-:W-:-:S03]  /*88d0*/  PRMT R237, RZ, 0x7610, R237 ;  /* 0x00007610ffed7816 */ /* 0x001fc600000000ed */
[----:B------:R-:W4:Y:S04]  /*88e0*/  @!P2 LDG.E.U16 R232, desc[UR20][R46.64] ;  /* 0x000000142ee8a981 */ /* 0x000f28000c1e1500 */
[----:B------:R-:W4:Y:S01]  /*88f0*/  @!P2 LDG.E.U16 R233, desc[UR20][R50.64] ;  /* 0x0000001432e9a981 */ /* 0x000f22000c1e1500 */
[----:B-1----:R-:W-:-:S03]  /*8900*/  PRMT R239, RZ, 0x7610, R239 ;  /* 0x00007610ffef7816 */ /* 0x002fc600000000ef */
[----:B------:R0:W-:Y:S04]  /*8910*/  STS.U16 [R0+UR9+0xb900], R242 ;  /* 0x00b900f200007988 */ /* 0x0001e80008000409 */
[----:B------:R-:W4:Y:S04]  /*8920*/  @!P2 LDG.E.U16 R235, desc[UR20][R58.64] ;  /* 0x000000143aeba981 */ /* 0x000f28000c1e1500 */
[----:B------:R1:W-:Y:S01]  /*8930*/  STS.U16 [R0+UR9+0xbd00], R243 ;  /* 0x00bd00f300007988 */ /* 0x0003e20008000409 */
[----:B0-----:R-:W-:-:S03]  /*8940*/  PRMT R242, RZ, 0x7610, R242 ;  /* 0x00007610fff27816 */ /* 0x001fc600000000f2 */
[----:B------:R0:W-:Y:S04]  /*8950*/  STS.U16 [R91+UR9+0xa200], R244 ;  /* 0x00a200f45b007988 */ /* 0x0001e80008000409 */
[----:B------:R-:W4:Y:S01]  /*8960*/  @!P2 LDG.E.U16 R237, desc[UR20][R66.64] ;  /* 0x0000001442eda981 */ /* 0x000f22000c1e1500 */
[----:B-1----:R-:W-:-:S03]  /*8970*/  PRMT R243, RZ, 0x7610, R243 ;  /* 0x00007610fff37816 */ /* 0x002fc600000000f3 */
[----:B------:R1:W-:Y:S01]  /*8980*/  STS.U16 [R91+UR9+0xa600], R245 ;  /* 0x00a600f55b007988 */ /* 0x0003e20008000409 */
[----:B0-----:R-:W-:-:S03]  /*8990*/  PRMT R244, RZ, 0x7610, R244 ;  /* 0x00007610fff47816 */ /* 0x001fc600000000f4 */
[----:B------:R-:W4:Y:S04]  /*89a0*/  @!P2 LDG.E.U16 R239, desc[UR20][R70.64] ;  /* 0x0000001446efa981 */ /* 0x000f28000c1e1500 */
[----:B------:R-:W4:Y:S01]  /*89b0*/  @!P2 LDG.E.U16 R242, desc[UR20][R76.64] ;  /* 0x000000144cf2a981 */ /* 0x000f22000c1e1500 */
[----:B-1----:R-:W-:-:S03]  /*89c0*/  PRMT R245, RZ, 0x7610, R245 ;  /* 0x00007610fff57816 */ /* 0x002fc600000000f5 */
[----:B------:R-:W4:Y:S01]  /*89d0*/  @!P2 LDG.E.U16 R243, desc[UR20][R78.64] ;  /* 0x000000144ef3a981 */ /* 0x000f22000c1e1500 */
[----:B------:R-:W-:-:S03]  /*89e0*/  IMAD.WIDE R64, R19, 0x2, R64 ;  /* 0x0000000213407825 */ /* 0x000fc600078e0240 */
[----:B------:R-:W4:Y:S04]  /*89f0*/  @!P2 LDG.E.U16 R244, desc[UR20][R30.64] ;  /* 0x000000141ef4a981 */ /* 0x000f28000c1e1500 */
[----:B------:R-:W4:Y:S04]  /*8a00*/  @!P2 LDG.E.U16 R245, desc[UR20][R36.64] ;  /* 0x0000001424f5a981 */ /* 0x000f28000c1e1500 */
[----:B------:R-:W-:Y:S04]  /*8a10*/  STS.U16 [R91+UR9+0xaa00], R24 ;  /* 0x00aa00185b007988 */ /* 0x000fe80008000409 */
[----:B------:R-:W-:Y:S04]  /*8a20*/  STS.U16 [R91+UR9+0xae00], R26 ;  /* 0x00ae001a5b007988 */ /* 0x000fe80008000409 */
[----:B------:R-:W-:Y:S04]  /*8a30*/  STS.U16 [R91+UR9+0xb200], R28 ;  /* 0x00b2001c5b007988 */ /* 0x000fe80008000409 */
[----:B------:R-:W4:Y:S04]  /*8a40*/  @!P2 LDG.E.U16 R251, desc[UR20][R60.64] ;  /* 0x000000143cfba981 */ /* 0x000f28000c1e1500 */
[----:B------:R-:W-:Y:S04]  /*8a50*/  STS.U16 [R91+UR9+0xb600], R222 ;  /* 0x00b600de5b007988 */ /* 0x000fe80008000409 */
[----:B------:R-:W4:Y:S04]  /*8a60*/  @!P2 LDG.E.U16 R252, desc[UR20][R64.64] ;  /* 0x0000001440fca981 */ /* 0x000f28000c1e1500 */
[----:B------:R-:W-:Y:S04]  /*8a70*/  STS.U16 [R91+UR9+0xba00], R224 ;  /* 0x00ba00e05b007988 */ /* 0x000fe80008000409 */
[----:B------:R0:W-:Y:S04]  /*8a80*/  STS.U16 [R91+UR9+0xbe00], R226 ;  /* 0x00be00e25b007988 */ /* 0x0001e80008000409 */
[----:B0-----:R-:W4:Y:S01]  /*8a90*/  LDL.LU R91, [R1+0x10c] ;  /* 0x00010c00015b7983 */ /* 0x001f220000300800 */
[----:B------:R-:W-:Y:S01]  /*8aa0*/  LOP3.LUT R21, R2, 0x60, RZ, 0x3c, !PT ;  /* 0x0000006002157812 */ /* 0x000fe200078e3cff */
[----:B------:R-:W-:-:S04]  /*8ab0*/  IMAD.WIDE R128, R19, 0x2, R128 ;  /* 0x0000000213807825 */ /* 0x000fc800078e0280 */
[----:B------:R0:W-:Y:S02]  /*8ac0*/  STS.U16 [R21+UR9+0xa300], R22 ;  /* 0x00a3001615007988 */ /* 0x0001e40008000409 */
[----:B0-----:R-:W-:-:S06]  /*8ad0*/  PRMT R22, RZ, 0x7610, R22 ;  /* 0x00007610ff167816 */ /* 0x001fcc0000000016 */
[----:B------:R-:W4:Y:S01]  /*8ae0*/  @!P2 LDG.E.U16 R22, desc[UR20][R128.64] ;  /* 0x000000148016a981 */ /* 0x000f22000c1e1500 */
[C---:B------:R-:W-:Y:S01]  /*8af0*/  IMAD.WIDE R134, R19.reuse, 0x2, R134 ;  /* 0x0000000213867825 */ /* 0x040fe200078e0286 */
[----:B------:R-:W-:Y:S02]  /*8b00*/  PRMT R24, RZ, 0x7610, R24 ;  /* 0x00007610ff187816 */ /* 0x000fe40000000018 */
[----:B------:R0:W-:Y:S01]  /*8b10*/  STS.U16 [R21+UR9+0xa700], R23 ;  /* 0x00a7001715007988 */ /* 0x0001e20008000409 */
[C---:B------:R-:W-:Y:S01]  /*8b20*/  IMAD.WIDE R140, R19.reuse, 0x2, R140 ;  /* 0x00000002138c7825 */ /* 0x040fe200078e028c */
[----:B------:R-:W-:Y:S02]  /*8b30*/  PRMT R26, RZ, 0x7610, R26 ;  /* 0x00007610ff1a7816 */ /* 0x000fe4000000001a */
[----:B------:R1:W-:Y:S01]  /*8b40*/  STS.U16 [R21+UR9+0xab00], R25 ;  /* 0x00ab001915007988 */ /* 0x0003e20008000409 */
[----:B------:R-:W-:Y:S01]  /*8b50*/  IMAD.WIDE R146, R19, 0x2, R146 ;  /* 0x0000000213927825 */ /* 0x000fe200078e0292 */
[----:B0-----:R-:W-:-:S02]  /*8b60*/  PRMT R23, RZ, 0x7610, R23 ;  /* 0x00007610ff177816 */ /* 0x001fc40000000017 */
[----:B------:R0:W-:Y:S01]  /*8b70*/  STS.U16 [R21+UR9+0xaf00], R27 ;  /* 0x00af001b15007988 */ /* 0x0001e20008000409 */
[C---:B------:R-:W-:Y:S01]  /*8b80*/  IMAD.WIDE R152, R19.reuse, 0x2, R152 ;  /* 0x0000000213987825 */ /* 0x040fe200078e0298 */
[----:B-1----:R-:W-:Y:S02]  /*8b90*/  PRMT R25, RZ, 0x7610, R25 ;  /* 0x00007610ff197816 */ /* 0x002fe40000000019 */
[----:B------:R1:W-:Y:S01]  /*8ba0*/  STS.U16 [R21+UR9+0xb300], R29 ;  /* 0x00b3001d15007988 */ /* 0x0003e20008000409 */
[C---:B------:R-:W-:Y:S01]  /*8bb0*/  IMAD.WIDE R158, R19.reuse, 0x2, R158 ;  /* 0x00000002139e7825 */ /* 0x040fe200078e029e */
[----:B------:R-:W-:Y:S02]  /*8bc0*/  PRMT R28, RZ, 0x7610, R28 ;  /* 0x00007610ff1c7816 */ /* 0x000fe4000000001c */
[----:B------:R-:W4:Y:S01]  /*8bd0*/  @!P2 LDG.E.U16 R23, desc[UR20][R134.64] ;  /* 0x000000148617a981 */ /* 0x000f22000c1e1500 */
[----:B0-----:R-:W-:Y:S01]  /*8be0*/  PRMT R27, RZ, 0x7610, R27 ;  /* 0x00007610ff1b7816 */ /* 0x001fe2000000001b */
[----:B------:R-:W-:-:S02]  /*8bf0*/  IMAD.WIDE R164, R19, 0x2, R164 ;  /* 0x0000000213a47825 */ /* 0x000fc400078e02a4 */
[----:B------:R0:W-:Y:S01]  /*8c00*/  STS.U16 [R21+UR9+0xb700], R223 ;  /* 0x00b700df15007988 */ /* 0x0001e20008000409 */
[----:B------:R-:W-:Y:S02]  /*8c10*/  PRMT R222, RZ, 0x7610, R222 ;  /* 0x00007610ffde7816 */ /* 0x000fe400000000de */
[----:B-1----:R-:W-:Y:S01]  /*8c20*/  PRMT R29, RZ, 0x7610, R29 ;  /* 0x00007610ff1d7816 */ /* 0x002fe2000000001d */
[C---:B------:R-:W-:Y:S01]  /*8c30*/  IMAD.WIDE R92, R19.reuse, 0x2, R92 ;  /* 0x00000002135c7825 */ /* 0x040fe200078e025c */
[----:B------:R-:W4:Y:S01]  /*8c40*/  @!P2 LDG.E.U16 R24, desc[UR20][R140.64] ;  /* 0x000000148c18a981 */ /* 0x000f22000c1e1500 */
[----:B------:R-:W-:Y:S02]  /*8c50*/  PRMT R224, RZ, 0x7610, R224 ;  /* 0x00007610ffe07816 */ /* 0x000fe400000000e0 */
[----:B------:R-:W-:Y:S01]  /*8c60*/  IMAD.WIDE R96, R19, 0x2, R96 ;  /* 0x0000000213607825 */ /* 0x000fe200078e0260 */
[----:B------:R-:W4:Y:S01]  /*8c70*/  @!P2 LDG.E.U16 R25, desc[UR20][R146.64] ;  /* 0x000000149219a981 */ /* 0x000f22000c1e1500 */
[----:B0-----:R-:W-:-:S02]  /*8c80*/  PRMT R223, RZ, 0x7610, R223 ;  /* 0x00007610ffdf7816 */ /* 0x001fc400000000df */
[C---:B------:R-:W-:Y:S01]  /*8c90*/  IMAD.WIDE R100, R19.reuse, 0x2, R100 ;  /* 0x0000000213647825 */ /* 0x040fe200078e0264 */
[----:B------:R0:W-:Y:S01]  /*8ca0*/  STS.U16 [R21+UR9+0xbb00], R225 ;  /* 0x00bb00e115007988 */ /* 0x0001e20008000409 */
[----:B------:R-:W-:Y:S02]  /*8cb0*/  PRMT R226, RZ, 0x7610, R226 ;  /* 0x00007610ffe27816 */ /* 0x000fe400000000e2 */
[C---:B------:R-:W-:Y:S01]  /*8cc0*/  IMAD.WIDE R104, R19.reuse, 0x2, R104 ;  /* 0x0000000213687825 */ /* 0x040fe200078e0268 */
[----:B------:R-:W4:Y:S03]  /*8cd0*/  @!P2 LDG.E.U16 R26, desc[UR20][R152.64] ;  /* 0x00000014981aa981 */ /* 0x000f26000c1e1500 */
[----:B------:R-:W-:Y:S01]  /*8ce0*/  IMAD.WIDE R108, R19, 0x2, R108 ;  /* 0x00000002136c7825 */ /* 0x000fe200078e026c */
[----:B------:R-:W4:Y:S01]  /*8cf0*/  @!P2 LDG.E.U16 R27, desc[UR20][R158.64] ;  /* 0x000000149e1ba981 */ /* 0x000f22000c1e1500 */
[----:B0-----:R-:W-:-:S02]  /*8d00*/  PRMT R225, RZ, 0x7610, R225 ;  /* 0x00007610ffe17816 */ /* 0x001fc400000000e1 */
[C---:B------:R-:W-:Y:S01]  /*8d10*/  IMAD.WIDE R112, R19.reuse, 0x2, R112 ;  /* 0x0000000213707825 */ /* 0x040fe200078e0270 */
[----:B------:R0:W-:Y:S04]  /*8d20*/  STS.U16 [R21+UR9+0xbf00], R227 ;  /* 0x00bf00e315007988 */ /* 0x0001e80008000409 */
[----:B------:R-:W4:Y:S01]  /*8d30*/  @!P2 LDG.E.U16 R28, desc[UR20][R164.64] ;  /* 0x00000014a41ca981 */ /* 0x000f22000c1e1500 */
[----:B------:R-:W-:-:S03]  /*8d40*/  IMAD.WIDE R116, R19, 0x2, R116 ;  /* 0x0000000213747825 */ /* 0x000fc600078e0274 */
[----:B--2---:R1:W-:Y:S01]  /*8d50*/  STS.U16 [R2+UR9+0x4000], R228 ;  /* 0x004000e402007988 */ /* 0x0043e20008000409 */
[----:B0-----:R-:W-:-:S03]  /*8d60*/  PRMT R227, RZ, 0x7610, R227 ;  /* 0x00007610ffe37816 */ /* 0x001fc600000000e3 */
[----:B------:R-:W2:Y:S01]  /*8d70*/  @!P2 LDG.E.U16 R29, desc[UR20][R92.64] ;  /* 0x000000145c1da981 */ /* 0x000ea2000c1e1500 */
[----:B------:R-:W-:-:S03]  /*8d80*/  IMAD.WIDE R120, R19, 0x2, R120 ;  /* 0x0000000213787825 */ /* 0x000fc600078e0278 */
[----:B------:R-:W2:Y:S01]  /*8d90*/  @!P2 LDG.E.U16 R222, desc[UR20][R96.64] ;  /* 0x0000001460dea981 */ /* 0x000ea2000c1e1500 */
[----:B-1----:R-:W-:Y:S01]  /*8da0*/  PRMT R228, RZ, 0x7610, R228 ;  /* 0x00007610ffe47816 */ /* 0x002fe200000000e4 */
[C---:B------:R-:W-:Y:S02]  /*8db0*/  IMAD.WIDE R124, R19.reuse, 0x2, R124 ;  /* 0x00000002137c7825 */ /* 0x040fe400078e027c */
[----:B---3--:R0:W-:Y:S04]  /*8dc0*/  STS.U16 [R2+UR9+0x4800], R230 ;  /* 0x004800e602007988 */ /* 0x0081e80008000409 */
[----:B------:R-:W3:Y:S01]  /*8dd0*/  @!P2 LDG.E.U16 R223, desc[UR20][R100.64] ;  /* 0x0000001464dfa981 */ /* 0x000ee2000c1e1500 */
[----:B------:R-:W-:-:S03]  /*8de0*/  IMAD.WIDE R130, R19, 0x2, R130 ;  /* 0x0000000213827825 */ /* 0x000fc600078e0282 */
[----:B------:R-:W3:Y:S01]  /*8df0*/  @!P2 LDG.E.U16 R224, desc[UR20][R104.64] ;  /* 0x0000001468e0a981 */ /* 0x000ee2000c1e1500 */
[----:B0-----:R-:W-:Y:S01]  /*8e00*/  PRMT R230, RZ, 0x7610, R230 ;  /* 0x00007610ffe67816 */ /* 0x001fe200000000e6 */
[C---:B------:R-:W-:Y:S02]  /*8e10*/  IMAD.WIDE R136, R19.reuse, 0x2, R136 ;  /* 0x0000000213887825 */ /* 0x040fe400078e0288 */
[----:B------:R-:W3:Y:S02]  /*8e20*/  @!P2 LDG.E.U16 R225, desc[UR20][R108.64] ;  /* 0x000000146ce1a981 */ /* 0x000ee4000c1e1500 */
[C---:B------:R-:W-:Y:S02]  /*8e30*/  IMAD.WIDE R142, R19.reuse, 0x2, R142 ;  /* 0x00000002138e7825 */ /* 0x040fe400078e028e */
[----:B------:R-:W3:Y:S02]  /*8e40*/  @!P2 LDG.E.U16 R226, desc[UR20][R112.64] ;  /* 0x0000001470e2a981 */ /* 0x000ee4000c1e1500 */
[----:B------:R-:W-:-:S02]  /*8e50*/  IMAD.WIDE R148, R19, 0x2, R148 ;  /* 0x0000000213947825 */ /* 0x000fc400078e0294 */
[----:B----4-:R0:W-:Y:S04]  /*8e60*/  STS.U16 [R2+UR9+0x5800], R234 ;  /* 0x005800ea02007988 */ /* 0x0101e80008000409 */
[----:B------:R-:W4:Y:S01]  /*8e70*/  @!P2 LDG.E.U16 R227, desc[UR20][R116.64] ;  /* 0x0000001474e3a981 */ /* 0x000f22000c1e1500 */
[----:B------:R-:W-:-:S03]  /*8e80*/  IMAD.WIDE R154, R19, 0x2, R154 ;  /* 0x00000002139a7825 */ /* 0x000fc600078e029a */
[----:B------:R-:W4:Y:S01]  /*8e90*/  @!P2 LDG.E.U16 R228, desc[UR20][R120.64] ;  /* 0x0000001478e4a981 */ /* 0x000f22000c1e1500 */
[----:B0-----:R-:W-:Y:S01]  /*8ea0*/  PRMT R234, RZ, 0x7610, R234 ;  /* 0x00007610ffea7816 */ /* 0x001fe200000000ea */
[C---:B------:R-:W-:Y:S02]  /*8eb0*/  IMAD.WIDE R160, R19.reuse, 0x2, R160 ;  /* 0x0000000213a07825 */ /* 0x040fe400078e02a0 */
[----:B------:R0:W-:Y:S02]  /*8ec0*/  STS.U16 [R2+UR9+0x6000], R236 ;  /* 0x006000ec02007988 */ /* 0x0001e40008000409 */
[C---:B------:R-:W-:Y:S02]  /*8ed0*/  IMAD.WIDE R220, R19.reuse, 0x2, R220 ;  /* 0x0000000213dc7825 */ /* 0x040fe400078e02dc */
[----:B------:R-:W4:Y:S02]  /*8ee0*/  @!P2 LDG.E.U16 R230, desc[UR20][R130.64] ;  /* 0x0000001482e6a981 */ /* 0x000f24000c1e1500 */
[----:B------:R-:W-:-:S02]  /*8ef0*/  IMAD.WIDE R94, R19, 0x2, R94 ;  /* 0x00000002135e7825 */ /* 0x000fc400078e025e */
[----:B------:R1:W-:Y:S01]  /*8f00*/  STS.U16 [R2+UR9+0x7000], R240 ;  /* 0x007000f002007988 */ /* 0x0003e20008000409 */
[----:B0-----:R-:W-:Y:S01]  /*8f10*/  PRMT R236, RZ, 0x7610, R236 ;  /* 0x00007610ffec7816 */ /* 0x001fe200000000ec */
[C---:B------:R-:W-:Y:S02]  /*8f20*/  IMAD.WIDE R98, R19.reuse, 0x2, R98 ;  /* 0x0000000213627825 */ /* 0x040fe400078e0262 */
[----:B------:R0:W-:Y:S04]  /*8f30*/  STS.U16 [R2+UR9+0x7400], R241 ;  /* 0x007400f102007988 */ /* 0x0001e80008000409 */
[----:B------:R0:W-:Y:S01]  /*8f40*/  STS.U16 [R2+UR9+0x6800], R238 ;  /* 0x006800ee02007988 */ /* 0x0001e20008000409 */
[----:B------:R-:W-:Y:S01]  /*8f50*/  IMAD.WIDE R102, R19, 0x2, R102 ;  /* 0x0000000213667825 */ /* 0x000fe200078e0266 */
[----:B-1----:R-:W-:-:S02]  /*8f60*/  PRMT R240, RZ, 0x7610, R240 ;  /* 0x00007610fff07816 */ /* 0x002fc400000000f0 */
[----:B------:R-:W4:Y:S01]  /*8f70*/  @!P2 LDG.E.U16 R234, desc[UR20][R154.64] ;  /* 0x000000149aeaa981 */ /* 0x000f22000c1e1500 */
[C---:B------:R-:W-:Y:S01]  /*8f80*/  IMAD.WIDE R106, R19.reuse, 0x2, R106 ;  /* 0x00000002136a7825 */ /* 0x040fe200078e026a */
[----:B0-----:R-:W-:Y:S02]  /*8f90*/  PRMT R241, RZ, 0x7610, R241 ;  /* 0x00007610fff17816 */ /* 0x001fe400000000f1 */
[----:B------:R-:W4:Y:S01]  /*8fa0*/  @!P2 LDG.E.U16 R236, desc[UR20][R220.64] ;  /* 0x00000014dceca981 */ /* 0x000f22000c1e1500 */
[----:B------:R-:W-:Y:S01]  /*8fb0*/  PRMT R238, RZ, 0x7610, R238 ;  /* 0x00007610ffee7816 */ /* 0x000fe200000000ee */
[C---:B------:R-:W-:Y:S02]  /*8fc0*/  IMAD.WIDE R110, R19.reuse, 0x2, R110 ;  /* 0x00000002136e7825 */ /* 0x040fe400078e026e */
[----:B------:R-:W4:Y:S02]  /*8fd0*/  @!P2 LDG.E.U16 R240, desc[UR20][R106.64] ;  /* 0x000000146af0a981 */ /* 0x000f24000c1e1500 */
[----:B------:R-:W-:-:S02]  /*8fe0*/  IMAD.WIDE R114, R19, 0x2, R114 ;  /* 0x0000000213727825 */ /* 0x000fc400078e0272 */
[----:B------:R-:W4:Y:S02]  /*8ff0*/  @!P2 LDG.E.U16 R238, desc[UR20][R98.64] ;  /* 0x0000001462eea981 */ /* 0x000f24000c1e1500 */
[C---:B------:R-:W-:Y:S02]  /*9000*/  IMAD.WIDE R118, R19.reuse, 0x2, R118 ;  /* 0x0000000213767825 */ /* 0x040fe400078e0276 */
[----:B------:R-:W4:Y:S02]  /*9010*/  @!P2 LDG.E.U16 R241, desc[UR20][R110.64] ;  /* 0x000000146ef1a981 */ /* 0x000f24000c1e1500 */
[C---:B------:R-:W-:Y:S02]  /*9020*/  IMAD.WIDE R122, R19.reuse, 0x2, R122 ;  /* 0x00000002137a7825 */ /* 0x040fe400078e027a */
[----:B------:R0:W5:Y:S02]  /*9030*/  LDL.LU R21, [R1+0x108] ;  /* 0x0001080001157983 */ /* 0x0001640000300800 */
[----:B------:R-:W-:-:S04]  /*9040*/  IMAD.WIDE R126, R19, 0x2, R126 ;  /* 0x00000002137e7825 */ /* 0x000fc800078e027e */
[----:B------:R-:W-:Y:S01]  /*9050*/  IMAD.WIDE R132, R19, 0x2, R132 ;  /* 0x0000000213847825 */ /* 0x000fe200078e0284 */
[----:B------:R1:W-:Y:S04]  /*9060*/  STS.U16 [R2+UR9+0x4400], R229 ;  /* 0x004400e502007988 */ /* 0x0003e80008000409 */
[----:B------:R0:W-:Y:S01]  /*9070*/  STS.U16 [R2+UR9+0x4c00], R231 ;  /* 0x004c00e702007988 */ /* 0x0001e20008000409 */
[----:B-1----:R-:W-:-:S03]  /*9080*/  PRMT R229, RZ, 0x7610, R229 ;  /* 0x00007610ffe57816 */ /* 0x002fc600000000e5 */
        /* <DEDUP_REMOVED lines=24> */
[----:B------:R0:W-:Y:S01]  /*9210*/  STS.U16 [R0+UR9+0x4900], R246 ;  /* 0x004900f600007988 */ /* 0x0001e20008000409 */
[----:B------:R-:W-:-:S03]  /*9220*/  IMAD.WIDE R138, R19, 0x2, R138 ;  /* 0x00000002138a7825 */ /* 0x000fc600078e028a */
[----:B------:R-:W4:Y:S01]  /*9230*/  @!P2 LDG.E.U16 R239, desc[UR20][R102.64] ;  /* 0x0000001466efa981 */ /* 0x000f22000c1e1500 */
[----:B-1----:R-:W-:-:S03]  /*9240*/  PRMT R245, RZ, 0x7610, R245 ;  /* 0x00007610fff57816 */ /* 0x002fc600000000f5 */
[----:B------:R1:W-:Y:S01]  /*9250*/  STS.U16 [R0+UR9+0x4d00], R247 ;  /* 0x004d00f700007988 */ /* 0x0003e20008000409 */
[----:B0-----:R-:W-:-:S03]  /*9260*/  PRMT R246, RZ, 0x7610, R246 ;  /* 0x00007610fff67816 */ /* 0x001fc600000000f6 */
[----:B------:R0:W-:Y:S01]  /*9270*/  STS.U16 [R0+UR9+0x5100], R248 ;  /* 0x005100f800007988 */ /* 0x0001e20008000409 */
[----:B------:R-:W-:-:S03]  /*9280*/  IMAD.WIDE R144, R19, 0x2, R144 ;  /* 0x0000000213907825 */ /* 0x000fc600078e0290 */
[----:B------:R0:W-:Y:S01]  /*9290*/  STS.U16 [R0+UR9+0x5500], R249 ;  /* 0x005500f900007988 */ /* 0x0001e20008000409 */
[----:B-1----:R-:W-:-:S03]  /*92a0*/  PRMT R247, RZ, 0x7610, R247 ;  /* 0x00007610fff77816 */ /* 0x002fc600000000f7 */
[----:B------:R-:W4:Y:S01]  /*92b0*/  @!P2 LDG.E.U16 R242, desc[UR20][R114.64] ;  /* 0x0000001472f2a981 */ /* 0x000f22000c1e1500 */
[----:B0-----:R-:W-:Y:S01]  /*92c0*/  PRMT R248, RZ, 0x7610, R248 ;  /* 0x00007610fff87816 */ /* 0x001fe200000000f8 */
[----:B------:R-:W-:Y:S02]  /*92d0*/  IMAD.WIDE R150, R19, 0x2, R150 ;  /* 0x0000000213967825 */ /* 0x000fe400078e0296 */
[----:B------:R0:W-:Y:S01]  /*92e0*/  STS.U16 [R0+UR9+0x5900], R250 ;  /* 0x005900fa00007988 */ /* 0x0001e20008000409 */
[----:B------:R-:W-:-:S03]  /*92f0*/  PRMT R249, RZ, 0x7610, R249 ;  /* 0x00007610fff97816 */ /* 0x000fc600000000f9 */
[----:B------:R-:W4:Y:S01]  /*9300*/  @!P2 LDG.E.U16 R243, desc[UR20][R118.64] ;  /* 0x0000001476f3a981 */ /* 0x000f22000c1e1500 */
[----:B------:R-:W-:-:S03]  /*9310*/  IMAD.WIDE R156, R19, 0x2, R156 ;  /* 0x00000002139c7825 */ /* 0x000fc600078e029c */
[----:B------:R1:W-:Y:S01]  /*9320*/  STS.U16 [R0+UR9+0x5d00], R251 ;  /* 0x005d00fb00007988 */ /* 0x0003e20008000409 */
[----:B0-----:R-:W-:-:S03]  /*9330*/  PRMT R250, RZ, 0x7610, R250 ;  /* 0x00007610fffa7816 */ /* 0x001fc600000000fa */
[----:B------:R-:W4:Y:S01]  /*9340*/  @!P2 LDG.E.U16 R244, desc[UR20][R122.64] ;  /* 0x000000147af4a981 */ /* 0x000f22000c1e1500 */
[----:B------:R-:W-:-:S03]  /*9350*/  IMAD.WIDE R162, R19, 0x2, R162 ;  /* 0x0000000213a27825 */ /* 0x000fc600078e02a2 */
[----:B------:R0:W-:Y:S01]  /*9360*/  STS.U16 [R0+UR9+0x6100], R252 ;  /* 0x006100fc00007988 */ /* 0x0001e20008000409 */
[----:B-1----:R-:W-:-:S03]  /*9370*/  PRMT R251, RZ, 0x7610, R251 ;  /* 0x00007610fffb7816 */ /* 0x002fc600000000fb */
[----:B------:R-:W4:Y:S01]  /*9380*/  @!P2 LDG.E.U16 R245, desc[UR20][R126.64] ;  /* 0x000000147ef5a981 */ /* 0x000f22000c1e1500 */
[----:B------:R-:W-:-:S03]  /*9390*/  IMAD.WIDE R90, R19, 0x2, R90 ;  /* 0x00000002135a7825 */ /* 0x000fc600078e025a */
[----:B------:R-:W4:Y:S01]  /*93a0*/  @!P2 LDG.E.U16 R246, desc[UR20][R132.64] ;  /* 0x0000001484f6a981 */ /* 0x000f22000c1e1500 */
[----:B0-----:R-:W-:-:S03]  /*93b0*/  PRMT R252, RZ, 0x7610, R252 ;  /* 0x00007610fffc7816 */ /* 0x001fc600000000fc */
[----:B------:R-:W4:Y:S04]  /*93c0*/  @!P2 LDG.E.U16 R247, desc[UR20][R138.64] ;  /* 0x000000148af7a981 */ /* 0x000f28000c1e1500 */
[----:B------:R-:W4:Y:S04]  /*93d0*/  @!P2 LDG.E.U16 R248, desc[UR20][R144.64] ;  /* 0x0000001490f8a981 */ /* 0x000f28000c1e1500 */
[----:B------:R-:W4:Y:S04]  /*93e0*/  @!P2 LDG.E.U16 R249, desc[UR20][R150.64] ;  /* 0x0000001496f9a981 */ /* 0x000f28000c1e1500 */
[----:B------:R-:W4:Y:S04]  /*93f0*/  @!P2 LDG.E.U16 R250, desc[UR20][R156.64] ;  /* 0x000000149cfaa981 */ /* 0x000f28000c1e1500 */
[----:B------:R-:W4:Y:S04]  /*9400*/  @!P2 LDG.E.U16 R251, desc[UR20][R162.64] ;  /* 0x00000014a2fba981 */ /* 0x000f28000c1e1500 */
[----:B------:R-:W4:Y:S04]  /*9410*/  @!P2 LDG.E.U16 R252, desc[UR20][R90.64] ;  /* 0x000000145afca981 */ /* 0x000f28000c1e1500 */
[----:B------:R0:W-:Y:S04]  /*9420*/  STS.U16 [R0+UR9+0x6500], R22 ;  /* 0x0065001600007988 */ /* 0x0001e80008000409 */
[----:B0-----:R0:W5:Y:S01]  /*9430*/  LDL.LU R0, [R1+0x104] ;  /* 0x0001040001007983 */ /* 0x0011620000300800 */
[----:B------:R-:W-:-:S05]  /*9440*/  LOP3.LUT R22, R2, 0x20, RZ, 0x3c, !PT ;  /* 0x0000002002167812 */ /* 0x000fca00078e3cff */
[----:B------:R1:W-:Y:S04]  /*9450*/  STS.U16 [R22+UR9+0x6900], R23 ;  /* 0x0069001716007988 */ /* 0x0003e80008000409 */
[----:B------:R-:W-:Y:S04]  /*9460*/  STS.U16 [R22+UR9+0x6d00], R24 ;  /* 0x006d001816007988 */ /* 0x000fe80008000409 */
[----:B------:R-:W-:Y:S01]  /*9470*/  STS.U16 [R22+UR9+0x7100], R25 ;  /* 0x0071001916007988 */ /* 0x000fe20008000409 */
[----:B-1----:R-:W-:-:S03]  /*9480*/  LOP3.LUT R23, R2, 0x40, RZ, 0x3c, !PT ;  /* 0x0000004002177812 */ /* 0x002fc600078e3cff */
[----:B------:R-:W-:Y:S04]  /*9490*/  STS.U16 [R22+UR9+0x7500], R26 ;  /* 0x0075001a16007988 */ /* 0x000fe80008000409 */
[----:B------:R-:W-:Y:S04]  /*94a0*/  STS.U16 [R22+UR9+0x7900], R27 ;  /* 0x0079001b16007988 */ /* 0x000fe80008000409 */
[----:B------:R1:W-:Y:S04]  /*94b0*/  STS.U16 [R22+UR9+0x7d00], R28 ;  /* 0x007d001c16007988 */ /* 0x0003e80008000409 */
[----:B--2---:R0:W-:Y:S04]  /*94c0*/  STS.U16 [R23+UR9+0x4200], R29 ;  /* 0x0042001d17007988 */ /* 0x0041e80008000409 */
[----:B------:R0:W-:Y:S04]  /*94d0*/  STS.U16 [R23+UR9+0x4600], R222 ;  /* 0x004600de17007988 */ /* 0x0001e80008000409 */
[----:B---3--:R0:W-:Y:S04]  /*94e0*/  STS.U16 [R23+UR9+0x4a00], R223 ;  /* 0x004a00df17007988 */ /* 0x0081e80008000409 */
[----:B------:R0:W-:Y:S04]  /*94f0*/  STS.U16 [R23+UR9+0x4e00], R224 ;  /* 0x004e00e017007988 */ /* 0x0001e80008000409 */
[----:B------:R0:W-:Y:S04]  /*9500*/  STS.U16 [R23+UR9+0x5200], R225 ;  /* 0x005200e117007988 */ /* 0x0001e80008000409 */
[----:B------:R0:W-:Y:S01]  /*9510*/  STS.U16 [R23+UR9+0x5600], R226 ;  /* 0x005600e217007988 */ /* 0x0001e20008000409 */
[----:B-1----:R-:W-:-:S03]  /*9520*/  LOP3.LUT R22, R2, 0x60, RZ, 0x3c, !PT ;  /* 0x0000006002167812 */ /* 0x002fc600078e3cff */
[----:B----4-:R0:W-:Y:S04]  /*9530*/  STS.U16 [R23+UR9+0x5a00], R227 ;  /* 0x005a00e317007988 */ /* 0x0101e80008000409 */
[----:B------:R0:W-:Y:S01]  /*9540*/  STS.U16 [R23+UR9+0x5e00], R228 ;  /* 0x005e00e417007988 */ /* 0x0001e20008000409 */
[----:B------:R-:W-:-:S04]  /*9550*/  ULEA UR11, UR18, UR9, 0x3 ;  /* 0x00000009120b7291 */ /* 0x000fc8000f8e18ff */
[----:B------:R-:W-:Y:S01]  /*9560*/  UIADD3 UR11, UPT, UPT, UR11, 0xc000, URZ ;  /* 0x0000c0000b0b7890 */ /* 0x000fe2000fffe0ff */
[----:B------:R0:W-:Y:S04]  /*9570*/  STS.U16 [R23+UR9+0x6200], R229 ;  /* 0x006200e517007988 */ /* 0x0001e80008000409 */
        /* <DEDUP_REMOVED lines=22> */
[----:B------:R0:W-:Y:S01]  /*96e0*/  STS.U16 [R22+UR9+0x7f00], R252 ;  /* 0x007f00fc16007988 */ /* 0x0001e20008000409 */
[----:B------:R1:W-:Y:S06]  /*96f0*/  MEMBAR.ALL.CTA ;  /* 0x0000000000007992 */ /* 0x0003ec0000008000 */
[----:B-1----:R-:W1:Y:S02]  /*9700*/  FENCE.VIEW.ASYNC.S ;  /* 0x00000000000073c6 */ /* 0x002e640000000000 */
[----:B-1----:R-:W-:Y:S06]  /*9710*/  BAR.SYNC.DEFER_BLOCKING 0x0 ;  /* 0x0000000000007b1d */ /* 0x002fec0000010000 */
[----:B------:R-:W-:Y:S05]  /*9720*/  @P0 BRA `(.L_x_9) ;  /* 0x00000000004c0947 */ /* 0x000fea0003800000 */
[----:B------:R-:W-:Y:S01]  /*9730*/  UMOV UR13, 0x40004040 ;  /* 0x40004040000d7882 */ /* 0x000fe20000000000 */
        /* <DEDUP_REMOVED lines=9> */
[----:B------:R1:W-:Y:S01]  /*97d0*/  UTCHMMA gdesc[UR12], gdesc[UR14], tmem[UR8], tmem[UR16], idesc[UR17], UPT ;  /* 0x00ff100e0c0075ea */ /* 0x0003e2000b800008 */
        /* <DEDUP_REMOVED lines=8> */
.L_x_9:
[----:B------:R-:W-:Y:S01]  /*9860*/  UIADD3 UR18, UPT, UPT, UR18, 0x1, URZ ;  /* 0x0000000112127890 */ /* 0x000fe2000fffe0ff */
[----:B-----5:R-:W-:Y:S01]  /*9870*/  VIADD R21, R21, 0xffffffff ;  /* 0xffffffff15157836 */ /* 0x020fe20000000000 */
[----:B------:R-:W-:Y:S02]  /*9880*/  UIADD3 UR19, UPT, UPT, UR19, -0x40, URZ ;  /* 0xffffffc013137890 */ /* 0x000fe4000fffe0ff */
[----:B------:R-:W-:Y:S02]  /*9890*/  UISETP.GT.AND UP1, UPT, UR18, 0x1, UPT ;  /* 0x000000011200788c */ /* 0x000fe4000bf24270 */
[----:B------:R-:W-:Y:S02]  /*98a0*/  ISETP.NE.U32.AND P2, PT, R21, RZ, PT ;  /* 0x000000ff1500720c */ /* 0x000fe40003f45070 */
[----:B-1----:R-:W-:Y:S02]  /*98b0*/  USEL UR4, URZ, 0x1, !UP1 ;  /* 0x00000001ff047887 */ /* 0x002fe4000c800000 */
[----:B------:R-:W-:-:S02]  /*98c0*/  USEL UR18, UR18, URZ, !UP1 ;  /* 0x000000ff12127287 */ /* 0x000fc4000c800000 */
[----:B------:R-:W-:-:S03]  /*98d0*/  ULOP3.LUT UR6, UR5, UR4, URZ, 0x3c, !UPT ;  /* 0x0000000405067292 */ /* 0x000fc6000f8e3cff */
[----:B------:R-:W-:-:S04]  /*98e0*/  UMOV UR4, UR5 ;  /* 0x0000000500047c82 */ /* 0x000fc80008000000 */
[----:B------:R-:W-:Y:S01]  /*98f0*/  UMOV UR5, UR6 ;  /* 0x0000000600057c82 */ /* 0x000fe20008000000 */
[----:B------:R-:W-:Y:S05]  /*9900*/  @P2 BRA `(.L_x_10) ;  /* 0xffffffdc00cc2947 */ /* 0x000fea000383ffff */
.L_x_7:
[----:B------:R-:W2:Y:S01]  /*9910*/  LDL.LU R24, [R1] ;  /* 0x0000000001187983 */ /* 0x000ea20000300800 */
[----:B------:R-:W1:Y:S01]  /*9920*/  LDCU.128 UR12, c[0x0][0x390] ;  /* 0x00007200ff0c77ac */ /* 0x000e620008000c00 */
[----:B------:R-:W3:Y:S02]  /*9930*/  LDC R79, c[0x0][0x3b8] ;  /* 0x0000ee00ff4f7b82 */ /* 0x000ee40000000800 */
[----:B0-----:R-:W1:Y:S01]  /*9940*/  LDL R23, [R1+0x84] ;  /* 0x0000840001177983 */ /* 0x001e620000100800 */
[----:B------:R-:W0:Y:S01]  /*9950*/  LDCU UR5, c[0x0][0x3b4] ;  /* 0x00007680ff0577ac */ /* 0x000e220008000800 */
[----:B------:R-:W4:Y:S02]  /*9960*/  S2R R22, SR_TID.X ;  /* 0x0000000000167919 */ /* 0x000f240000002100 */
[C---:B----4-:R-:W-:Y:S02]  /*9970*/  IMAD.SHL.U32 R2, R22.reuse, 0x80, RZ ;  /* 0x0000008016027824 */ /* 0x050fe400078e00ff */
[----:B------:R-:W-:-:S03]  /*9980*/  IMAD.SHL.U32 R80, R22, 0x10, RZ ;  /* 0x0000001016507824 */ /* 0x000fc600078e00ff */
[----:B------:R-:W-:Y:S02]  /*9990*/  LOP3.LUT R68, R2, 0x800, RZ, 0xc0, !PT ;  /* 0x0000080002447812 */ /* 0x000fe400078ec0ff */
[----:B------:R-:W-:Y:S02]  /*99a0*/  LOP3.LUT R3, R80, 0xf0, RZ, 0xc0, !PT ;  /* 0x000000f050037812 */ /* 0x000fe400078ec0ff */
[----:B--2---:R-:W-:Y:S02]  /*99b0*/  ISETP.GE.AND P2, PT, R24, 0x40, PT ;  /* 0x000000401800780c */ /* 0x004fe40003f46270 */
[----:B-1----:R-:W-:-:S11]  /*99c0*/  ISETP.GE.AND P0, PT, R23, UR14, PT ;  /* 0x0000000e17007c0c */ /* 0x002fd6000bf06270 */
[----:B0--3--:R-:W-:Y:S05]  /*99d0*/  @!P2 BRA `(.L_x_11) ;  /* 0x000000000010a947 */ /* 0x009fea0003800000 */
[----:B------:R-:W-:-:S06]  /*99e0*/  USHF.L.U32 UR4, UR4, 0x1f, URZ ;  /* 0x0000001f04047899 */ /* 0x000fcc00080006ff */
[----:B------:R-:W-:-:S04]  /*99f0*/  IMAD.U32 R2, RZ, RZ, UR4 ;  /* 0x00000004ff027e24 */ /* 0x000fc8000f8e00ff */
[----:B------:R-:W0:Y:S02]  /*9a00*/  SYNCS.PHASECHK.TRANS64.TRYWAIT P2, [UR11], R2 ;  /* 0x00000002ff0075a7 */ /* 0x000e24000804110b */
[----:B0-----:R-:W-:Y:S05]  /*9a10*/  @!P2 BRA `(.L_x_12) ;  /* 0x000000200058a947 */ /* 0x001fea0003800000 */
.L_x_11:
[----:B------:R-:W2:Y:S04]  /*9a20*/  LDL.LU R71, [R1+0x84] ;  /* 0x0000840001477983 */ /* 0x000ea80000300800 */
[----:B------:R-:W3:Y:S04]  /*9a30*/  LDL.LU R74, [R1+0xc8] ;  /* 0x0000c800014a7983 */ /* 0x000ee80000300800 */
[----:B------:R-:W4:Y:S04]  /*9a40*/  LDL.LU R72, [R1+0xc4] ;  /* 0x0000c40001487983 */ /* 0x000f280000300800 */
[----:B------:R-:W5:Y:S04]  /*9a50*/  LDL.LU R69, [R1+0x80] ;  /* 0x0000800001457983 */ /* 0x000f680000300800 */
[----:B------:R-:W5:Y:S04]  /*9a60*/  LDL.LU R70, [R1+0x7c] ;  /* 0x00007c0001467983 */ /* 0x000f680000300800 */
[----:B------:R-:W5:Y:S04]  /*9a70*/  LDL.LU R85, [R1+0x8] ;  /* 0x0000080001557983 */ /* 0x000f680000300800 */
[----:B------:R-:W5:Y:S01]  /*9a80*/  LDL.LU R88, [R1+0x4] ;  /* 0x0000040001587983 */ /* 0x000f620000300800 */
[----:B------:R-:W-:Y:S01]  /*9a90*/  IADD3 R73, PT, PT, R3, UR9, R68 ;  /* 0x0000000903497c10 */ /* 0x000fe2000fffe044 */
[C---:B------:R-:W-:Y:S01]  /*9aa0*/  IMAD R3, R0.reuse, R79, RZ ;  /* 0x0000004f00037224 */ /* 0x040fe200078e02ff */
[----:B------:R-:W-:Y:S01]  /*9ab0*/  ISETP.LT.AND P5, PT, R0, UR15, !P0 ;  /* 0x0000000f00007c0c */ /* 0x000fe2000c7a1270 */
[----:B------:R-:W-:Y:S01]  /*9ac0*/  BAR.SYNC.DEFER_BLOCKING 0x0 ;  /* 0x0000000000007b1d */ /* 0x000fe20000010000 */
[----:B------:R-:W-:-:S05]  /*9ad0*/  LOP3.LUT R80, R80, 0x7f0, RZ, 0xc0, !PT ;  /* 0x000007f050507812 */ /* 0x000fca00078ec0ff */
[----:B------:R-:W5:Y:S04]  /*9ae0*/  LDL.LU R87, [R1+0x78] ;  /* 0x0000780001577983 */ /* 0x000f680000300800 */
[----:B------:R-:W5:Y:S01]  /*9af0*/  LDL.LU R86, [R1+0x74] ;  /* 0x0000740001567983 */ /* 0x000f620000300800 */
[----:B------:R-:W0:Y:S02]  /*9b00*/  @!P1 SYNCS.CCTL.IV [UR9+0xc000] ;  /* 0x00c00000ff0099b1 */ /* 0x000e240008000009 */
[----:B0-----:R-:W-:Y:S06]  /*9b10*/  BAR.SYNC.DEFER_BLOCKING 0x0 ;  /* 0x0000000000007b1d */ /* 0x001fec0000010000 */
[----:B------:R-:W-:Y:S01]  /*9b20*/  LDTM.16dp32bit_t0_t15.x64 R4, tmem[UR10] ;  /* 0x0000000a000479ee */ /* 0x000fe20008b00000 */
[----:B------:R-:W0:Y:S01]  /*9b30*/  LDTM.16dp32bit_t16_t31.x64 R4, tmem[UR10+0x40] ;  /* 0x0000400a000479ee */ /* 0x000e220008b20000 */
[----:B------:R-:W1:Y:S01]  /*9b40*/  @!P1 SYNCS.CCTL.IV [UR9+0xc008] ;  /* 0x00c00800ff0099b1 */ /* 0x000e620008000009 */
[----:B------:R-:W-:Y:S01]  /*9b50*/  NOP ;  /* 0x0000000000007918 */ /* 0x000fe20000000000 */
[----:B0-----:R-:W-:-:S02]  /*9b60*/  F2FP.BF16.F32.PACK_AB R4, R6, R4 ;  /* 0x000000040604723e */ /* 0x001fc400000010ff */
[----:B------:R-:W-:Y:S02]  /*9b70*/  F2FP.BF16.F32.PACK_AB R6, R14, R12 ;  /* 0x0000000c0e06723e */ /* 0x000fe400000010ff */
[----:B------:R-:W-:Y:S02]  /*9b80*/  F2FP.BF16.F32.PACK_AB R20, R22, R20 ;  /* 0x000000141614723e */ /* 0x000fe400000010ff */
[----:B------:R-:W-:Y:S02]  /*9b90*/  F2FP.BF16.F32.PACK_AB R22, R30, R28 ;  /* 0x0000001c1e16723e */ /* 0x000fe400000010ff */
[----:B------:R-:W-:Y:S02]  /*9ba0*/  F2FP.BF16.F32.PACK_AB R36, R38, R36 ;  /* 0x000000242624723e */ /* 0x000fe400000010ff */
[----:B------:R-:W-:Y:S02]  /*9bb0*/  F2FP.BF16.F32.PACK_AB R12, R39, R37 ;  /* 0x00000025270c723e */ /* 0x000fe400000010ff */
[----:B------:R-:W-:-:S02]  /*9bc0*/  F2FP.BF16.F32.PACK_AB R37, R42, R40 ;  /* 0x000000282a25723e */ /* 0x000fc400000010ff */
[----:B------:R-:W-:Y:S02]  /*9bd0*/  F2FP.BF16.F32.PACK_AB R38, R46, R44 ;  /* 0x0000002c2e26723e */ /* 0x000fe400000010ff */
[----:B------:R-:W-:Y:S01]  /*9be0*/  F2FP.BF16.F32.PACK_AB R39, R50, R48 ;  /* 0x000000303227723e */ /* 0x000fe200000010ff */
[----:B--2---:R-:W-:Y:S02]  /*9bf0*/  IMAD R2, R71, UR5, RZ ;  /* 0x0000000547027c24 */ /* 0x004fe4000f8e02ff */
[----:B------:R-:W0:Y:S01]  /*9c00*/  S2R R71, SR_TID.X ;  /* 0x0000000000477919 */ /* 0x000e220000002100 */
[----:B---3--:R-:W-:Y:S02]  /*9c10*/  ISETP.LT.AND P4, PT, R74, UR15, !P0 ;  /* 0x0000000f4a007c0c */ /* 0x008fe4000c781270 */
[----:B------:R-:W-:Y:S02]  /*9c20*/  LEA R78, P6, R2, UR12, 0x1 ;  /* 0x0000000c024e7c11 */ /* 0x000fe4000f8c08ff */
[----:B----4-:R-:W-:-:S02]  /*9c30*/  ISETP.LT.AND P2, PT, R72, UR15, !P0 ;  /* 0x0000000f48007c0c */ /* 0x010fc4000c741270 */
[----:B------:R-:W-:Y:S02]  /*9c40*/  LEA.HI.X.SX32 R0, R2, UR13, 0x1, P6 ;  /* 0x0000000d02007c11 */ /* 0x000fe4000b0f0eff */
[C---:B-----5:R-:W-:Y:S01]  /*9c50*/  ISETP.LT.AND P3, PT, R69.reuse, UR15, !P0 ;  /* 0x0000000f45007c0c */ /* 0x060fe2000c761270 */
[----:B------:R-:W-:Y:S01]  /*9c60*/  IMAD R69, R69, R79, RZ ;  /* 0x0000004f45457224 */ /* 0x000fe200078e02ff */
[----:B------:R-:W-:-:S04]  /*9c70*/  LEA R2, P1, R3, R78, 0x1 ;  /* 0x0000004e03027211 */ /* 0x000fc800078208ff */
[----:B------:R-:W-:Y:S02]  /*9c80*/  LEA R72, P6, R69, R78, 0x1 ;  /* 0x0000004e45487211 */ /* 0x000fe400078c08ff */
[----:B------:R-:W-:Y:S01]  /*9c90*/  LEA.HI.X.SX32 R3, R3, R0, 0x1, P1 ;  /* 0x0000000003037211 */ /* 0x000fe200008f0eff */
[-C--:B------:R-:W-:Y:S01]  /*9ca0*/  IMAD R77, R85, R79.reuse, RZ ;  /* 0x0000004f554d7224 */ /* 0x080fe200078e02ff */
[----:B------:R-:W-:Y:S01]  /*9cb0*/  ISETP.LT.AND P1, PT, R70, UR15, !P0 ;  /* 0x0000000f46007c0c */ /* 0x000fe2000c721270 */
[-C--:B------:R-:W-:Y:S02]  /*9cc0*/  IMAD R81, R88, R79.reuse, RZ ;  /* 0x0000004f58517224 */ /* 0x080fe400078e02ff */
[----:B0-----:R-:W-:Y:S02]  /*9cd0*/  IMAD.SHL.U32 R68, R71, 0x8, RZ ;  /* 0x0000000847447824 */ /* 0x001fe400078e00ff */
[----:B------:R-:W-:Y:S01]  /*9ce0*/  IMAD R71, R70, R79, RZ ;  /* 0x0000004f46477224 */ /* 0x000fe200078e02ff */
[----:B------:R-:W-:-:S02]  /*9cf0*/  F2FP.BF16.F32.PACK_AB R70, R15, R13 ;  /* 0x0000000d0f46723e */ /* 0x000fc400000010ff */
[----:B------:R-:W-:-:S05]  /*9d00*/  LOP3.LUT R68, R68, 0x300, RZ, 0xc0, !PT ;  /* 0x0000030044447812 */ /* 0x000fca00078ec0ff */
[----:B------:R-:W-:Y:S01]  /*9d10*/  IMAD.IADD R84, R68, 0x1, R73 ;  /* 0x0000000144547824 */ /* 0x000fe200078e0249 */
[----:B------:R-:W-:Y:S02]  /*9d20*/  LEA.HI.X.SX32 R73, R69, R0, 0x1, P6 ;  /* 0x0000000045497211 */ /* 0x000fe400030f0eff */
[----:B------:R-:W-:Y:S02]  /*9d30*/  LEA R74, P6, R71, R78, 0x1 ;  /* 0x0000004e474a7211 */ /* 0x000fe400078c08ff */
[----:B------:R-:W-:Y:S02]  /*9d40*/  F2FP.BF16.F32.PACK_AB R68, R7, R5 ;  /* 0x000000050744723e */ /* 0x000fe400000010ff */
[----:B------:R-:W-:Y:S02]  /*9d50*/  LEA.HI.X.SX32 R75, R71, R0, 0x1, P6 ;  /* 0x00000000474b7211 */ /* 0x000fe400030f0eff */
[----:B------:R-:W-:Y:S02]  /*9d60*/  F2FP.BF16.F32.PACK_AB R5, R10, R8 ;  /* 0x000000080a05723e */ /* 0x000fe400000010ff */
[----:B------:R-:W-:-:S02]  /*9d70*/  F2FP.BF16.F32.PACK_AB R69, R11, R9 ;  /* 0x000000090b45723e */ /* 0x000fc400000010ff */
[----:B------:R-:W-:Y:S02]  /*9d80*/  F2FP.BF16.F32.PACK_AB R7, R18, R16 ;  /* 0x000000101207723e */ /* 0x000fe400000010ff */
[----:B------:R-:W-:Y:S02]  /*9d90*/  F2FP.BF16.F32.PACK_AB R71, R19, R17 ;  /* 0x000000111347723e */ /* 0x000fe400000010ff */
[----:B------:R-:W-:Y:S01]  /*9da0*/  LEA R76, P6, R77, R78, 0x1 ;  /* 0x0000004e4d4c7211 */ /* 0x000fe200078c08ff */
[----:B-1----:R-:W-:Y:S01]  /*9db0*/  STS.128 [R84], R4 ;  /* 0x0000000454007388 */ /* 0x002fe20000000c00 */
[----:B------:R-:W-:-:S03]  /*9dc0*/  F2FP.BF16.F32.PACK_AB R8, R23, R21 ;  /* 0x000000151708723e */ /* 0x000fc600000010ff */
[----:B------:R-:W-:Y:S01]  /*9dd0*/  STS.128 [R84+0x400], R68 ;  /* 0x0004004454007388 */ /* 0x000fe20000000c00 */
[----:B------:R-:W-:Y:S02]  /*9de0*/  F2FP.BF16.F32.PACK_AB R9, R27, R25 ;  /* 0x000000191b09723e */ /* 0x000fe400000010ff */
[----:B------:R-:W-:Y:S01]  /*9df0*/  F2FP.BF16.F32.PACK_AB R10, R31, R29 ;  /* 0x0000001d1f0a723e */ /* 0x000fe200000010ff */
[----:B------:R-:W-:Y:S01]  /*9e00*/  BAR.SYNC.DEFER_BLOCKING 0x0 ;  /* 0x0000000000007b1d */ /* 0x000fe20000010000 */
[----:B------:R-:W-:Y:S02]  /*9e10*/  F2FP.BF16.F32.PACK_AB R21, R26, R24 ;  /* 0x000000181a15723e */ /* 0x000fe400000010ff */
[----:B------:R-:W-:Y:S02]  /*9e20*/  F2FP.BF16.F32.PACK_AB R23, R34, R32 ;  /* 0x000000202217723e */ /* 0x000fe400000010ff */
[----:B------:R-:W-:Y:S02]  /*9e30*/  F2FP.BF16.F32.PACK_AB R11, R35, R33 ;  /* 0x00000021230b723e */ /* 0x000fe400000010ff */
[----:B------:R-:W-:-:S02]  /*9e40*/  LEA.HI.X.SX32 R77, R77, R0, 0x1, P6 ;  /* 0x000000004d4d7211 */ /* 0x000fc400030f0eff */
[----:B------:R-:W-:-:S04]  /*9e50*/  LEA R82, P6, R81, R78, 0x1 ;  /* 0x0000004e51527211 */ /* 0x000fc800078c08ff */
[----:B------:R-:W-:Y:S02]  /*9e60*/  LEA.HI.X.SX32 R83, R81, R0, 0x1, P6 ;  /* 0x0000000051537211 */ /* 0x000fe400030f0eff */
[----:B------:R-:W-:Y:S02]  /*9e70*/  ISETP.LT.AND P6, PT, R85, UR15, !P0 ;  /* 0x0000000f55007c0c */ /* 0x000fe4000c7c1270 */
[----:B------:R-:W2:Y:S04]  /*9e80*/  LDL.LU R85, [R1+0x70] ;  /* 0x0000700001557983 */ /* 0x000ea80000300800 */
[----:B------:R-:W3:Y:S04]  /*9e90*/  LDL.LU R81, [R1+0x6c] ;  /* 0x00006c0001517983 */ /* 0x000ee80000300800 */
[----:B------:R-:W0:Y:S04]  /*9ea0*/  LDS.128 R4, [R80+UR9] ;  /* 0x0000000950047984 */ /* 0x000e280008000c00 */
[----:B------:R-:W-:Y:S01]  /*9eb0*/  LDS.128 R24, [R80+UR9+0x800] ;  /* 0x0008000950187984 */ /* 0x000fe20008000c00 */
[----:B------:R-:W-:Y:S06]  /*9ec0*/  BAR.SYNC.DEFER_BLOCKING 0x0 ;  /* 0x0000000000007b1d */ /* 0x000fec0000010000 */
[----:B------:R-:W4:Y:S04]  /*9ed0*/  LDL.LU R35, [R1+0x68] ;  /* 0x0000680001237983 */ /* 0x000f280000300800 */
[----:B------:R-:W-:Y:S04]  /*9ee0*/  STS.128 [R84], R20 ;  /* 0x0000001454007388 */ /* 0x000fe80000000c00 */
[----:B------:R-:W-:Y:S01]  /*9ef0*/  STS.128 [R84+0x400], R8 ;  /* 0x0004000854007388 */ /* 0x000fe20000000c00 */
[----:B------:R-:W-:Y:S06]  /*9f00*/  BAR.SYNC.DEFER_BLOCKING 0x0 ;  /* 0x0000000000007b1d */ /* 0x000fec0000010000 */
[----:B------:R-:W1:Y:S04]  /*9f10*/  LDS.128 R20, [R80+UR9] ;  /* 0x0000000950147984 */ /* 0x000e680008000c00 */
[----:B------:R-:W-:Y:S01]  /*9f20*/  LDS.128 R8, [R80+UR9+0x800] ;  /* 0x0008000950087984 */ /* 0x000fe20008000c00 */
[----:B------:R-:W-:Y:S01]  /*9f30*/  BAR.SYNC.DEFER_BLOCKING 0x0 ;  /* 0x0000000000007b1d */ /* 0x000fe20000010000 */
[----:B------:R-:W-:-:S05]  /*9f40*/  F2FP.BF16.F32.PACK_AB R13, R43, R41 ;  /* 0x000000292b0d723e */ /* 0x000fca00000010ff */
[----:B------:R5:W-:Y:S04]  /*9f50*/  STS.128 [R84], R36 ;  /* 0x0000002454007388 */ /* 0x000be80000000c00 */
[----:B-----5:R-:W5:Y:S04]  /*9f60*/  LDL.LU R36, [R1+0x64] ;  /* 0x0000640001247983 */ /* 0x020f680000300800 */
[----:B------:R-:W5:Y:S04]  /*9f70*/  LDL.LU R41, [R1+0x60] ;  /* 0x0000600001297983 */ /* 0x000f680000300800 */
[----:B------:R-:W5:Y:S01]  /*9f80*/  LDL.LU R34, [R1+0x5c] ;  /* 0x00005c0001227983 */ /* 0x000f620000300800 */
[----:B------:R-:W-:-:S02]  /*9f90*/  F2FP.BF16.F32.PACK_AB R14, R47, R45 ;  /* 0x0000002d2f0e723e */ /* 0x000fc400000010ff */
[----:B------:R-:W-:Y:S02]  /*9fa0*/  F2FP.BF16.F32.PACK_AB R15, R51, R49 ;  /* 0x00000031330f723e */ /* 0x000fe400000010ff */
[----:B------:R-:W-:Y:S02]  /*9fb0*/  F2FP.BF16.F32.PACK_AB R52, R54, R52 ;  /* 0x000000343634723e */ /* 0x000fe400000010ff */
[----:B------:R-:W-:Y:S01]  /*9fc0*/  F2FP.BF16.F32.PACK_AB R16, R55, R53 ;  /* 0x000000353710723e */ /* 0x000fe200000010ff */
[----:B------:R-:W-:Y:S01]  /*9fd0*/  STS.128 [R84+0x400], R12 ;  /* 0x0004000c54007388 */ /* 0x000fe20000000c00 */
[----:B------:R-:W-:Y:S01]  /*9fe0*/  BAR.SYNC.DEFER_BLOCKING 0x0 ;  /* 0x0000000000007b1d */ /* 0x000fe20000010000 */
[----:B------:R-:W-:Y:S02]  /*9ff0*/  F2FP.BF16.F32.PACK_AB R53, R58, R56 ;  /* 0x000000383a35723e */ /* 0x000fe400000010ff */
[----:B------:R-:W-:Y:S02]  /*a000*/  F2FP.BF16.F32.PACK_AB R17, R59, R57 ;  /* 0x000000393b11723e */ /* 0x000fe400000010ff */
[----:B------:R-:W-:-:S02]  /*a010*/  F2FP.BF16.F32.PACK_AB R18, R63, R61 ;  /* 0x0000003d3f12723e */ /* 0x000fc400000010ff */
[----:B------:R-:W-:Y:S01]  /*a020*/  F2FP.BF16.F32.PACK_AB R19, R67, R65 ;  /* 0x000000414313723e */ /* 0x000fe200000010ff */
[----:B------:R-:W-:Y:S01]  /*a030*/  IMAD R33, R87, R79, RZ ;  /* 0x0000004f57217224 */ /* 0x000fe200078e02ff */
[----:B0-----:R-:W-:Y:S01]  /*a040*/  PRMT R32, R4, 0x7632, R32 ;  /* 0x0000763204207816 */ /* 0x001fe20000000020 */
[----:B------:R-:W5:Y:S04]  /*a050*/  LDL.LU R40, [R1+0x58] ;  /* 0x0000580001287983 */ /* 0x000f680000300800 */
[----:B------:R-:W0:Y:S04]  /*a060*/  LDS.128 R12, [R80+UR9] ;  /* 0x00000009500c7984 */ /* 0x000e280008000c00 */
[----:B------:R-:W-:Y:S01]  /*a070*/  LDS.128 R28, [R80+UR9+0x800] ;  /* 0x00080009501c7984 */ /* 0x000fe20008000c00 */
[----:B------:R-:W-:Y:S01]  /*a080*/  BAR.SYNC.DEFER_BLOCKING 0x0 ;  /* 0x0000000000007b1d */ /* 0x000fe20000010000 */
[----:B------:R-:W-:-:S02]  /*a090*/  F2FP.BF16.F32.PACK_AB R54, R62, R60 ;  /* 0x0000003c3e36723e */ /* 0x000fc400000010ff */
[----:B------:R-:W-:-:S05]  /*a0a0*/  F2FP.BF16.F32.PACK_AB R55, R66, R64 ;  /* 0x000000404237723e */ /* 0x000fca00000010ff */
[----:B------:R-:W-:Y:S04]  /*a0b0*/  STS.128 [R84], R52 ;  /* 0x0000003454007388 */ /* 0x000fe80000000c00 */
[----:B------:R1:W-:Y:S01]  /*a0c0*/  STS.128 [R84+0x400], R16 ;  /* 0x0004001054007388 */ /* 0x0003e20000000c00 */
[----:B------:R-:W-:Y:S01]  /*a0d0*/  BAR.SYNC.DEFER_BLOCKING 0x0 ;  /* 0x0000000000007b1d */ /* 0x000fe20000010000 */
[----:B------:R-:W-:Y:S01]  /*a0e0*/  PRMT R38, R5, 0x7632, R38 ;  /* 0x0000763205267816 */ /* 0x000fe20000000026 */
[----:B-1----:R-:W-:-:S04]  /*a0f0*/  IMAD R19, R86, R79, RZ ;  /* 0x0000004f56137224 */ /* 0x002fc800078e02ff */
[----:B------:R1:W-:Y:S01]  /*a100*/  @P5 STG.E.U16 desc[UR20][R2.64], R4 ;  /* 0x0000000402005986 */ /* 0x0003e2000c101514 */
[----:B------:R-:W-:-:S03]  /*a110*/  ISETP.LT.AND P5, PT, R88, UR15, !P0 ;  /* 0x0000000f58007c0c */ /* 0x000fc6000c7a1270 */
[----:B------:R0:W-:Y:S01]  /*a120*/  @P3 STG.E.U16 desc[UR20][R72.64], R32 ;  /* 0x0000002048003986 */ /* 0x0001e2000c101514 */
[----:B------:R-:W-:-:S03]  /*a130*/  ISETP.LT.AND P3, PT, R87, UR15, !P0 ;  /* 0x0000000f57007c0c */ /* 0x000fc6000c761270 */
[----:B------:R-:W-:Y:S01]  /*a140*/  @P1 STG.E.U16 desc[UR20][R74.64], R5 ;  /* 0x000000054a001986 */ /* 0x000fe2000c101514 */
[----:B------:R-:W-:-:S03]  /*a150*/  ISETP.LT.AND P1, PT, R86, UR15, !P0 ;  /* 0x0000000f56007c0c */ /* 0x000fc6000c721270 */
[----:B------:R0:W-:Y:S01]  /*a160*/  @P6 STG.E.U16 desc[UR20][R76.64], R38 ;  /* 0x000000264c006986 */ /* 0x0001e2000c101514 */
[----:B------:R-:W-:-:S04]  /*a170*/  LEA R16, P6, R33, R78, 0x1 ;  /* 0x0000004e21107211 */ /* 0x000fc800078c08ff */
[----:B------:R-:W-:Y:S02]  /*a180*/  LEA.HI.X.SX32 R17, R33, R0, 0x1, P6 ;  /* 0x0000000021117211 */ /* 0x000fe400030f0eff */
[C---:B-1----:R-:W-:Y:S02]  /*a190*/  LEA R2, P6, R19.reuse, R78, 0x1 ;  /* 0x0000004e13027211 */ /* 0x042fe400078c08ff */
[----:B0-----:R-:W-:Y:S02]  /*a1a0*/  PRMT R32, R6, 0x7632, R32 ;  /* 0x0000763206207816 */ /* 0x001fe40000000020 */
[----:B------:R-:W-:Y:S01]  /*a1b0*/  LEA.HI.X.SX32 R3, R19, R0, 0x1, P6 ;  /* 0x0000000013037211 */ /* 0x000fe200030f0eff */
[----:B------:R-:W5:Y:S04]  /*a1c0*/  LDL.LU R38, [R1+0x54] ;  /* 0x0000540001267983 */ /* 0x000f680000300800 */
[----:B------:R-:W-:Y:S04]  /*a1d0*/  @P5 STG.E.U16 desc[UR20][R82.64], R6 ;  /* 0x0000000652005986 */ /* 0x000fe8000c101514 */
[----:B------:R-:W-:Y:S04]  /*a1e0*/  @P3 STG.E.U16 desc[UR20][R16.64], R32 ;  /* 0x0000002010003986 */ /* 0x000fe8000c101514 */
[----:B------:R0:W-:Y:S04]  /*a1f0*/  @P1 STG.E.U16 desc[UR20][R2.64], R7 ;  /* 0x0000000702001986 */ /* 0x0001e8000c101514 */
[----:B------:R-:W5:Y:S01]  /*a200*/  LDL.LU R37, [R1+0x50] ;  /* 0x0000500001257983 */ /* 0x000f620000300800 */
[----:B0-----:R-:W-:Y:S01]  /*a210*/  PRMT R3, R7, 0x7632, R3 ;  /* 0x0000763207037816 */ /* 0x001fe20000000003 */
[----:B--2---:R-:W-:-:S02]  /*a220*/  IMAD R33, R85, R79, RZ ;  /* 0x0000004f55217224 */ /* 0x004fc400078e02ff */
[----:B---3--:R-:W-:-:S03]  /*a230*/  IMAD R19, R81, R79, RZ ;  /* 0x0000004f51137224 */ /* 0x008fc600078e02ff */
[-C--:B------:R-:W-:Y:S02]  /*a240*/  LEA R4, P6, R33, R78.reuse, 0x1 ;  /* 0x0000004e21047211 */ /* 0x080fe400078c08ff */
[----:B------:R-:W-:Y:S02]  /*a250*/  LEA R18, P1, R19, R78, 0x1 ;  /* 0x0000004e13127211 */ /* 0x000fe400078208ff */
[-C--:B------:R-:W-:Y:S02]  /*a260*/  LEA.HI.X.SX32 R5, R33, R0.reuse, 0x1, P6 ;  /* 0x0000000021057211 */ /* 0x080fe400030f0eff */
[----:B------:R-:W-:Y:S02]  /*a270*/  LEA.HI.X.SX32 R19, R19, R0, 0x1, P1 ;  /* 0x0000000013137211 */ /* 0x000fe400008f0eff */
[----:B------:R-:W-:Y:S02]  /*a280*/  ISETP.LT.AND P5, PT, R85, UR15, !P0 ;  /* 0x0000000f55007c0c */ /* 0x000fe4000c7a1270 */
[----:B------:R-:W-:-:S02]  /*a290*/  ISETP.LT.AND P3, PT, R81, UR15, !P0 ;  /* 0x0000000f51007c0c */ /* 0x000fc4000c761270 */
[C---:B----4-:R-:W-:Y:S01]  /*a2a0*/  ISETP.LT.AND P6, PT, R35.reuse, UR15, !P0 ;  /* 0x0000000f23007c0c */ /* 0x050fe2000c7c1270 */
[----:B------:R-:W-:-:S08]  /*a2b0*/  IMAD R33, R35, R79, RZ ;  /* 0x0000004f23217224 */ /* 0x000fd000078e02ff */
[----:B------:R0:W-:Y:S01]  /*a2c0*/  @P5 STG.E.U16 desc[UR20][R4.64], R3 ;  /* 0x0000000304005986 */ /* 0x0001e2000c101514 */
[----:B------:R-:W-:-:S03]  /*a2d0*/  LEA R16, P5, R33, R78, 0x1 ;  /* 0x0000004e21107211 */ /* 0x000fc600078a08ff */
[----:B------:R1:W-:Y:S01]  /*a2e0*/  @P3 STG.E.U16 desc[UR20][R18.64], R20 ;  /* 0x0000001412003986 */ /* 0x0003e2000c101514 */
[----:B------:R-:W-:Y:S01]  /*a2f0*/  LEA.HI.X.SX32 R17, R33, R0, 0x1, P5 ;  /* 0x0000000021117211 */ /* 0x000fe200028f0eff */
[CC--:B-----5:R-:W-:Y:S01]  /*a300*/  IMAD R35, R36.reuse, R79.reuse, RZ ;  /* 0x0000004f24237224 */ /* 0x0e0fe200078e02ff */
[----:B------:R-:W-:Y:S02]  /*a310*/  ISETP.LT.AND P1, PT, R36, UR15, !P0 ;  /* 0x0000000f24007c0c */ /* 0x000fe4000c721270 */
[----:B------:R-:W2:Y:S04]  /*a320*/  LDL.LU R36, [R1+0x4c] ;  /* 0x00004c0001247983 */ /* 0x000ea80000300800 */
[----:B------:R-:W3:Y:S01]  /*a330*/  LDL.LU R32, [R1+0x48] ;  /* 0x0000480001207983 */ /* 0x000ee20000300800 */
[----:B------:R-:W-:Y:S01]  /*a340*/  LEA R2, P3, R35, R78, 0x1 ;  /* 0x0000004e23027211 */ /* 0x000fe200078608ff */
[----:B------:R-:W-:-:S03]  /*a350*/  IMAD R33, R34, R79, RZ ;  /* 0x0000004f22217224 */ /* 0x000fc600078e02ff */
[----:B0-----:R-:W-:Y:S02]  /*a360*/  LEA.HI.X.SX32 R3, R35, R0, 0x1, P3 ;  /* 0x0000000023037211 */ /* 0x001fe400018f0eff */
[----:B------:R-:W-:Y:S02]  /*a370*/  ISETP.LT.AND P3, PT, R34, UR15, !P0 ;  /* 0x0000000f22007c0c */ /* 0x000fe4000c761270 */
[----:B------:R-:W4:Y:S01]  /*a380*/  LDL.LU R34, [R1+0x44] ;  /* 0x0000440001227983 */ /* 0x000f220000300800 */
[----:B------:R-:W-:Y:S01]  /*a390*/  PRMT R5, R20, 0x7632, R5 ;  /* 0x0000763214057816 */ /* 0x000fe20000000005 */
[C---:B------:R-:W-:Y:S01]  /*a3a0*/  IMAD R7, R41.reuse, R79, RZ ;  /* 0x0000004f29077224 */ /* 0x040fe200078e02ff */
[----:B------:R-:W-:Y:S01]  /*a3b0*/  ISETP.LT.AND P5, PT, R41, UR15, !P0 ;  /* 0x0000000f29007c0c */ /* 0x000fe2000c7a1270 */
[----:B-1----:R-:W5:Y:S04]  /*a3c0*/  LDL.LU R20, [R1+0x40] ;  /* 0x0000400001147983 */ /* 0x002f680000300800 */
[----:B------:R0:W-:Y:S01]  /*a3d0*/  @P6 STG.E.U16 desc[UR20][R16.64], R5 ;  /* 0x0000000510006986 */ /* 0x0001e2000c101514 */
[----:B------:R-:W-:-:S03]  /*a3e0*/  LEA R4, P6, R7, R78, 0x1 ;  /* 0x0000004e07047211 */ /* 0x000fc600078c08ff */
[----:B------:R1:W-:Y:S01]  /*a3f0*/  @P1 STG.E.U16 desc[UR20][R2.64], R21 ;  /* 0x0000001502001986 */ /* 0x0003e2000c101514 */
[----:B------:R-:W-:Y:S01]  /*a400*/  LEA R6, P1, R33, R78, 0x1 ;  /* 0x0000004e21067211 */ /* 0x000fe200078208ff */
[C---:B------:R-:W-:Y:S02]  /*a410*/  IMAD R19, R40.reuse, R79, RZ ;  /* 0x0000004f28137224 */ /* 0x040fe400078e02ff */
[----:B------:R-:W5:Y:S01]  /*a420*/  LDL.LU R18, [R1+0x3c] ;  /* 0x00003c0001127983 */ /* 0x000f620000300800 */
[-C--:B0-----:R-:W-:Y:S02]  /*a430*/  LEA.HI.X.SX32 R5, R7, R0.reuse, 0x1, P6 ;  /* 0x0000000007057211 */ /* 0x081fe400030f0eff */
[----:B------:R-:W-:Y:S02]  /*a440*/  ISETP.LT.AND P6, PT, R40, UR15, !P0 ;  /* 0x0000000f28007c0c */ /* 0x000fe4000c7c1270 */
[----:B-1----:R-:W-:Y:S02]  /*a450*/  PRMT R3, R21, 0x7632, R3 ;  /* 0x0000763215037816 */ /* 0x002fe40000000003 */
[----:B------:R-:W-:-:S03]  /*a460*/  LEA.HI.X.SX32 R7, R33, R0, 0x1, P1 ;  /* 0x0000000021077211 */ /* 0x000fc600008f0eff */
[----:B------:R0:W-:Y:S01]  /*a470*/  @P5 STG.E.U16 desc[UR20][R4.64], R3 ;  /* 0x0000000304005986 */ /* 0x0001e2000c101514 */
[----:B------:R-:W-:-:S03]  /*a480*/  LEA R16, P5, R19, R78, 0x1 ;  /* 0x0000004e13107211 */ /* 0x000fc600078a08ff */
[----:B------:R1:W-:Y:S01]  /*a490*/  @P3 STG.E.U16 desc[UR20][R6.64], R22 ;  /* 0x0000001606003986 */ /* 0x0003e2000c101514 */
[----:B------:R-:W-:Y:S02]  /*a4a0*/  LEA.HI.X.SX32 R17, R19, R0, 0x1, P5 ;  /* 0x0000000013117211 */ /* 0x000fe400028f0eff */
[----:B0-----:R-:W-:-:S05]  /*a4b0*/  PRMT R5, R22, 0x7632, R5 ;  /* 0x0000763216057816 */ /* 0x001fca0000000005 */
[----:B------:R0:W-:Y:S01]  /*a4c0*/  @P6 STG.E.U16 desc[UR20][R16.64], R5 ;  /* 0x0000000510006986 */ /* 0x0001e2000c101514 */
[----:B-1----:R-:W-:Y:S01]  /*a4d0*/  PRMT R22, R12, 0x7632, R22 ;  /* 0x000076320c167816 */ /* 0x002fe20000000016 */
[C---:B------:R-:W-:Y:S01]  /*a4e0*/  IMAD R33, R38.reuse, R79, RZ ;  /* 0x0000004f26217224 */ /* 0x040fe200078e02ff */
[----:B------:R-:W-:-:S04]  /*a4f0*/  ISETP.LT.AND P1, PT, R38, UR15, !P0 ;  /* 0x0000000f26007c0c */ /* 0x000fc8000c721270 */
[----:B------:R-:W-:-:S04]  /*a500*/  LEA R2, P3, R33, R78, 0x1 ;  /* 0x0000004e21027211 */ /* 0x000fc800078608ff */
[----:B------:R-:W-:Y:S02]  /*a510*/  LEA.HI.X.SX32 R3, R33, R0, 0x1, P3 ;  /* 0x0000000021037211 */ /* 0x000fe400018f0eff */
[----:B------:R-:W5:Y:S01]  /*a520*/  LDL.LU R33, [R1+0x38] ;  /* 0x0000380001217983 */ /* 0x000f620000300800 */
[C---:B------:R-:W-:Y:S01]  /*a530*/  IMAD R19, R37.reuse, R79, RZ ;  /* 0x0000004f25137224 */ /* 0x040fe200078e02ff */
[----:B------:R-:W-:-:S04]  /*a540*/  ISETP.LT.AND P5, PT, R37, UR15, !P0 ;  /* 0x0000000f25007c0c */ /* 0x000fc8000c7a1270 */
[C---:B------:R-:W-:Y:S01]  /*a550*/  LEA R4, P6, R19.reuse, R78, 0x1 ;  /* 0x0000004e13047211 */ /* 0x040fe200078c08ff */
[----:B------:R1:W-:Y:S03]  /*a560*/  @P1 STG.E.U16 desc[UR20][R2.64], R23 ;  /* 0x0000001702001986 */ /* 0x0003e6000c101514 */
[----:B0-----:R-:W-:Y:S02]  /*a570*/  LEA.HI.X.SX32 R5, R19, R0, 0x1, P6 ;  /* 0x0000000013057211 */ /* 0x001fe400030f0eff */
[----:B-1----:R-:W-:-:S05]  /*a580*/  PRMT R3, R23, 0x7632, R3 ;  /* 0x0000763217037816 */ /* 0x002fca0000000003 */
[----:B------:R-:W-:Y:S01]  /*a590*/  @P5 STG.E.U16 desc[UR20][R4.64], R3 ;  /* 0x0000000304005986 */ /* 0x000fe2000c101514 */
[CC--:B--2---:R-:W-:Y:S01]  /*a5a0*/  IMAD R21, R36.reuse, R79.reuse, RZ ;  /* 0x0000004f24157224 */ /* 0x0c4fe200078e02ff */
[----:B------:R-:W-:Y:S02]  /*a5b0*/  ISETP.LT.AND P3, PT, R36, UR15, !P0 ;  /* 0x0000000f24007c0c */ /* 0x000fe4000c761270 */
[C---:B---3--:R-:W-:Y:S01]  /*a5c0*/  ISETP.LT.AND P6, PT, R32.reuse, UR15, !P0 ;  /* 0x0000000f20007c0c */ /* 0x048fe2000c7c1270 */
[-C--:B------:R-:W-:Y:S01]  /*a5d0*/  IMAD R19, R32, R79.reuse, RZ ;  /* 0x0000004f20137224 */ /* 0x080fe200078e02ff */
[C---:B------:R-:W-:Y:S01]  /*a5e0*/  LEA R6, P1, R21.reuse, R78, 0x1 ;  /* 0x0000004e15067211 */ /* 0x040fe200078208ff */
[----:B------:R-:W2:Y:S03]  /*a5f0*/  LDL.LU R32, [R1+0x34] ;  /* 0x0000340001207983 */ /* 0x000ea60000300800 */
[----:B------:R-:W-:Y:S01]  /*a600*/  LEA.HI.X.SX32 R7, R21, R0, 0x1, P1 ;  /* 0x0000000015077211 */ /* 0x000fe200008f0eff */
[----:B------:R-:W3:Y:S04]  /*a610*/  LDL.LU R35, [R1+0x30] ;  /* 0x0000300001237983 */ /* 0x000ee80000300800 */
[----:B------:R0:W-:Y:S01]  /*a620*/  @P3 STG.E.U16 desc[UR20][R6.64], R12 ;  /* 0x0000000c06003986 */ /* 0x0001e2000c101514 */
[C---:B----4-:R-:W-:Y:S01]  /*a630*/  IMAD R21, R34.reuse, R79, RZ ;  /* 0x0000004f22157224 */ /* 0x050fe200078e02ff */
[----:B------:R-:W-:-:S02]  /*a640*/  ISETP.LT.AND P1, PT, R34, UR15, !P0 ;  /* 0x0000000f22007c0c */ /* 0x000fc4000c721270 */
[-C--:B------:R-:W-:Y:S01]  /*a650*/  LEA R16, P5, R19, R78.reuse, 0x1 ;  /* 0x0000004e13107211 */ /* 0x080fe200078a08ff */
[----:B------:R-:W1:Y:S04]  /*a660*/  LDS.128 R4, [R80+UR9] ;  /* 0x0000000950047984 */ /* 0x000e680008000c00 */
[----:B0-----:R-:W4:Y:S04]  /*a670*/  LDL.LU R12, [R1+0x2c] ;  /* 0x00002c00010c7983 */ /* 0x001f280000300800 */
[----:B------:R-:W4:Y:S04]  /*a680*/  LDL.LU R37, [R1+0x28] ;  /* 0x0000280001257983 */ /* 0x000f280000300800 */
[----:B------:R-:W4:Y:S01]  /*a690*/  LDL.LU R34, [R1+0x24] ;  /* 0x0000240001227983 */ /* 0x000f220000300800 */
[----:B------:R-:W-:-:S02]  /*a6a0*/  LEA R2, P3, R21, R78, 0x1 ;  /* 0x0000004e15027211 */ /* 0x000fc400078608ff */
[-C--:B------:R-:W-:Y:S01]  /*a6b0*/  LEA.HI.X.SX32 R17, R19, R0.reuse, 0x1, P5 ;  /* 0x0000000013117211 */ /* 0x080fe200028f0eff */
[CC--:B-----5:R-:W-:Y:S01]  /*a6c0*/  IMAD R19, R20.reuse, R79.reuse, RZ ;  /* 0x0000004f14137224 */ /* 0x0e0fe200078e02ff */
[----:B------:R-:W-:Y:S01]  /*a6d0*/  ISETP.LT.AND P5, PT, R20, UR15, !P0 ;  /* 0x0000000f14007c0c */ /* 0x000fe2000c7a1270 */
[----:B------:R-:W5:Y:S01]  /*a6e0*/  LDL.LU R36, [R1+0x20] ;  /* 0x0000200001247983 */ /* 0x000f620000300800 */
[----:B------:R-:W-:Y:S01]  /*a6f0*/  LEA.HI.X.SX32 R3, R21, R0, 0x1, P3 ;  /* 0x0000000015037211 */ /* 0x000fe200018f0eff */
[C---:B------:R-:W-:Y:S01]  /*a700*/  IMAD R21, R18.reuse, R79, RZ ;  /* 0x0000004f12157224 */ /* 0x040fe200078e02ff */
[----:B------:R-:W-:Y:S01]  /*a710*/  ISETP.LT.AND P3, PT, R18, UR15, !P0 ;  /* 0x0000000f12007c0c */ /* 0x000fe2000c761270 */
[----:B------:R-:W-:Y:S01]  /*a720*/  @P6 STG.E.U16 desc[UR20][R16.64], R22 ;  /* 0x0000001610006986 */ /* 0x000fe2000c101514 */
[----:B------:R-:W-:-:S03]  /*a730*/  LEA R18, P6, R19, R78, 0x1 ;  /* 0x0000004e13127211 */ /* 0x000fc600078c08ff */
[----:B------:R0:W-:Y:S01]  /*a740*/  @P1 STG.E.U16 desc[UR20][R2.64], R13 ;  /* 0x0000000d02001986 */ /* 0x0001e2000c101514 */
[----:B------:R-:W-:Y:S02]  /*a750*/  LEA R20, P1, R21, R78, 0x1 ;  /* 0x0000004e15147211 */ /* 0x000fe400078208ff */
[-C--:B------:R-:W-:Y:S01]  /*a760*/  LEA.HI.X.SX32 R19, R19, R0.reuse, 0x1, P6 ;  /* 0x0000000013137211 */ /* 0x080fe200030f0eff */
[----:B------:R-:W1:Y:S01]  /*a770*/  LDS.128 R80, [R80+UR9+0x800] ;  /* 0x0008000950507984 */ /* 0x000e620008000c00 */
[----:B------:R-:W-:Y:S02]  /*a780*/  LEA.HI.X.SX32 R21, R21, R0, 0x1, P1 ;  /* 0x0000000015157211 */ /* 0x000fe400008f0eff */
[----:B0-----:R-:W-:-:S05]  /*a790*/  PRMT R3, R13, 0x7632, R3 ;  /* 0x000076320d037816 */ /* 0x001fca0000000003 */
[----:B------:R0:W-:Y:S04]  /*a7a0*/  @P5 STG.E.U16 desc[UR20][R18.64], R3 ;  /* 0x0000000312005986 */ /* 0x0001e8000c101514 */
[----:B------:R0:W-:Y:S01]  /*a7b0*/  @P3 STG.E.U16 desc[UR20][R20.64], R14 ;  /* 0x0000000e14003986 */ /* 0x0001e2000c101514 */
[----:B------:R-:W-:Y:S01]  /*a7c0*/  PRMT R22, R14, 0x7632, R22 ;  /* 0x000076320e167816 */ /* 0x000fe20000000016 */
[C---:B------:R-:W-:Y:S01]  /*a7d0*/  IMAD R23, R33.reuse, R79, RZ ;  /* 0x0000004f21177224 */ /* 0x040fe200078e02ff */
[----:B------:R-:W-:-:S04]  /*a7e0*/  ISETP.LT.AND P6, PT, R33, UR15, !P0 ;  /* 0x0000000f21007c0c */ /* 0x000fc8000c7c1270 */
[----:B------:R-:W-:-:S04]  /*a7f0*/  LEA R16, P5, R23, R78, 0x1 ;  /* 0x0000004e17107211 */ /* 0x000fc800078a08ff */
[----:B------:R-:W-:-:S05]  /*a800*/  LEA.HI.X.SX32 R17, R23, R0, 0x1, P5 ;  /* 0x0000000017117211 */ /* 0x000fca00028f0eff */
[----:B------:R0:W-:Y:S01]  /*a810*/  @P6 STG.E.U16 desc[UR20][R16.64], R22 ;  /* 0x0000001610006986 */ /* 0x0001e2000c101514 */
[CC--:B--2---:R-:W-:Y:S01]  /*a820*/  IMAD R33, R32.reuse, R79.reuse, RZ ;  /* 0x0000004f20217224 */ /* 0x0c4fe200078e02ff */
[----:B------:R-:W-:Y:S02]  /*a830*/  ISETP.LT.AND P1, PT, R32, UR15, !P0 ;  /* 0x0000000f20007c0c */ /* 0x000fe4000c721270 */
[----:B------:R-:W2:Y:S02]  /*a840*/  LDL.LU R32, [R1+0x1c] ;  /* 0x00001c0001207983 */ /* 0x000ea40000300800 */
[----:B------:R-:W-:Y:S01]  /*a850*/  LEA R2, P3, R33, R78, 0x1 ;  /* 0x0000004e21027211 */ /* 0x000fe200078608ff */
[CC--:B---3--:R-:W-:Y:S01]  /*a860*/  IMAD R13, R35.reuse, R79.reuse, RZ ;  /* 0x0000004f230d7224 */ /* 0x0c8fe200078e02ff */
[----:B------:R-:W-:Y:S02]  /*a870*/  ISETP.LT.AND P5, PT, R35, UR15, !P0 ;  /* 0x0000000f23007c0c */ /* 0x000fe4000c7a1270 */
[----:B0-----:R-:W-:Y:S01]  /*a880*/  LEA.HI.X.SX32 R3, R33, R0, 0x1, P3 ;  /* 0x0000000021037211 */ /* 0x001fe200018f0eff */
[----:B------:R-:W3:Y:S04]  /*a890*/  LDL.LU R35, [R1+0x18] ;  /* 0x0000180001237983 */ /* 0x000ee80000300800 */
[----:B------:R-:W3:Y:S01]  /*a8a0*/  LDL.LU R20, [R1+0x14] ;  /* 0x0000140001147983 */ /* 0x000ee20000300800 */
[----:B----4-:R-:W-:-:S03]  /*a8b0*/  IMAD R19, R12, R79, RZ ;  /* 0x0000004f0c137224 */ /* 0x010fc600078e02ff */
[----:B------:R0:W-:Y:S02]  /*a8c0*/  @P1 STG.E.U16 desc[UR20][R2.64], R15 ;  /* 0x0000000f02001986 */ /* 0x0001e4000c101514 */
[----:B------:R-:W-:Y:S01]  /*a8d0*/  LEA R18, P1, R19, R78, 0x1 ;  /* 0x0000004e13127211 */ /* 0x000fe200078208ff */
[----:B------:R-:W-:-:S03]  /*a8e0*/  IMAD R23, R34, R79, RZ ;  /* 0x0000004f22177224 */ /* 0x000fc600078e02ff */
[----:B------:R-:W-:Y:S02]  /*a8f0*/  LEA.HI.X.SX32 R19, R19, R0, 0x1, P1 ;  /* 0x0000000013137211 */ /* 0x000fe400008f0eff */
[----:B------:R-:W-:Y:S02]  /*a900*/  ISETP.LT.AND P1, PT, R34, UR15, !P0 ;  /* 0x0000000f22007c0c */ /* 0x000fe4000c721270 */
[----:B------:R-:W4:Y:S04]  /*a910*/  LDL.LU R34, [R1+0x10] ;  /* 0x0000100001227983 */ /* 0x000f280000300800 */
[----:B------:R-:W4:Y:S01]  /*a920*/  LDL.LU R22, [R1+0xc] ;  /* 0x00000c0001167983 */ /* 0x000f220000300800 */
[----:B------:R-:W-:Y:S02]  /*a930*/  ISETP.LT.AND P3, PT, R12, UR15, !P0 ;  /* 0x0000000f0c007c0c */ /* 0x000fe4000c761270 */
[----:B------:R-:W-:Y:S01]  /*a940*/  LEA R12, P6, R13, R78, 0x1 ;  /* 0x0000004e0d0c7211 */ /* 0x000fe200078c08ff */
[----:B------:R-:W-:Y:S01]  /*a950*/  IMAD R21, R37, R79, RZ ;  /* 0x0000004f25157224 */ /* 0x000fe200078e02ff */
[----:B0-----:R-:W-:Y:S01]  /*a960*/  PRMT R3, R15, 0x7632, R3 ;  /* 0x000076320f037816 */ /* 0x001fe20000000003 */
[----:B------:R-:W4:Y:S01]  /*a970*/  LDL.LU R33, [R1+0x100] ;  /* 0x0001000001217983 */ /* 0x000f220000300800 */
[----:B------:R-:W-:-:S02]  /*a980*/  LEA.HI.X.SX32 R13, R13, R0, 0x1, P6 ;  /* 0x000000000d0d7211 */ /* 0x000fc400030f0eff */
[----:B------:R-:W-:-:S03]  /*a990*/  ISETP.LT.AND P6, PT, R37, UR15, !P0 ;  /* 0x0000000f25007c0c */ /* 0x000fc6000c7c1270 */
[----:B------:R0:W-:Y:S01]  /*a9a0*/  @P5 STG.E.U16 desc[UR20][R12.64], R3 ;  /* 0x000000030c005986 */ /* 0x0001e2000c101514 */
[----:B------:R-:W-:-:S03]  /*a9b0*/  LEA R16, P5, R21, R78, 0x1 ;  /* 0x0000004e15107211 */ /* 0x000fc600078a08ff */
[----:B-1----:R-:W-:Y:S01]  /*a9c0*/  @P3 STG.E.U16 desc[UR20][R18.64], R4 ;  /* 0x0000000412003986 */ /* 0x002fe2000c101514 */
[----:B------:R-:W-:Y:S01]  /*a9d0*/  LEA R2, P3, R23, R78, 0x1 ;  /* 0x0000004e17027211 */ /* 0x000fe200078608ff */
[C---:B-----5:R-:W-:Y:S01]  /*a9e0*/  IMAD R15, R36.reuse, R79, RZ ;  /* 0x0000004f240f7224 */ /* 0x060fe200078e02ff */
[-C--:B------:R-:W-:Y:S02]  /*a9f0*/  LEA.HI.X.SX32 R17, R21, R0.reuse, 0x1, P5 ;  /* 0x0000000015117211 */ /* 0x080fe400028f0eff */
[----:B------:R-:W-:Y:S02]  /*aa00*/  ISETP.LT.AND P5, PT, R36, UR15, !P0 ;  /* 0x0000000f24007c0c */ /* 0x000fe4000c7a1270 */
[----:B0-----:R-:W-:Y:S02]  /*aa10*/  PRMT R13, R4, 0x7632, R13 ;  /* 0x00007632040d7816 */ /* 0x001fe4000000000d */
[----:B------:R-:W-:-:S03]  /*aa20*/  LEA.HI.X.SX32 R3, R23, R0, 0x1, P3 ;  /* 0x0000000017037211 */ /* 0x000fc600018f0eff */
[----:B------:R0:W-:Y:S01]  /*aa30*/  @P6 STG.E.U16 desc[UR20][R16.64], R13 ;  /* 0x0000000d10006986 */ /* 0x0001e2000c101514 */
[----:B------:R-:W-:-:S03]  /*aa40*/  LEA R12, P6, R15, R78, 0x1 ;  /* 0x0000004e0f0c7211 */ /* 0x000fc600078c08ff */
[----:B------:R1:W-:Y:S01]  /*aa50*/  @P1 STG.E.U16 desc[UR20][R2.64], R5 ;  /* 0x0000000502001986 */ /* 0x0003e2000c101514 */
[----:B0-----:R-:W-:Y:S02]  /*aa60*/  LEA.HI.X.SX32 R13, R15, R0, 0x1, P6 ;  /* 0x000000000f0d7211 */ /* 0x001fe400030f0eff */
[----:B-1----:R-:W-:-:S05]  /*aa70*/  PRMT R3, R5, 0x7632, R3 ;  /* 0x0000763205037816 */ /* 0x002fca0000000003 */
[----:B------:R0:W-:Y:S01]  /*aa80*/  @P5 STG.E.U16 desc[UR20][R12.64], R3 ;  /* 0x000000030c005986 */ /* 0x0001e2000c101514 */
[----:B------:R-:W-:Y:S01]  /*aa90*/  PRMT R18, R6, 0x7632, R18 ;  /* 0x0000763206127816 */ /* 0x000fe20000000012 */
[CC--:B--2---:R-:W-:Y:S01]  /*aaa0*/  IMAD R21, R32.reuse, R79.reuse, RZ ;  /* 0x0000004f20157224 */ /* 0x0c4fe200078e02ff */
[----:B------:R-:W-:Y:S02]  /*aab0*/  ISETP.LT.AND P3, PT, R32, UR15, !P0 ;  /* 0x0000000f20007c0c */ /* 0x000fe4000c761270 */
[----:B------:R-:W2:Y:S02]  /*aac0*/  LDL.LU R32, [R1+0xfc] ;  /* 0x0000fc0001207983 */ /* 0x000ea40000300800 */
[----:B------:R-:W-:Y:S01]  /*aad0*/  LEA R14, P1, R21, R78, 0x1 ;  /* 0x0000004e150e7211 */ /* 0x000fe200078208ff */
[CC--:B---3--:R-:W-:Y:S01]  /*aae0*/  IMAD R19, R35.reuse, R79.reuse, RZ ;  /* 0x0000004f23137224 */ /* 0x0c8fe200078e02ff */
[----:B------:R-:W-:Y:S01]  /*aaf0*/  ISETP.LT.AND P6, PT, R35, UR15, !P0 ;  /* 0x0000000f23007c0c */ /* 0x000fe2000c7c1270 */
[----:B------:R-:W3:Y:S01]  /*ab00*/  LDL.LU R23, [R1+0xf8] ;  /* 0x0000f80001177983 */ /* 0x000ee20000300800 */
[----:B------:R-:W-:Y:S01]  /*ab10*/  LEA.HI.X.SX32 R15, R21, R0, 0x1, P1 ;  /* 0x00000000150f7211 */ /* 0x000fe200008f0eff */
[----:B------:R-:W-:Y:S01]  /*ab20*/  IMAD R21, R20, R79, RZ ;  /* 0x0000004f14157224 */ /* 0x000fe200078e02ff */
[----:B------:R-:W-:-:S03]  /*ab30*/  LEA R16, P5, R19, R78, 0x1 ;  /* 0x0000004e13107211 */ /* 0x000fc600078a08ff */
[----:B------:R-:W-:Y:S01]  /*ab40*/  @P3 STG.E.U16 desc[UR20][R14.64], R6 ;  /* 0x000000060e003986 */ /* 0x000fe2000c101514 */
[----:B------:R-:W-:Y:S02]  /*ab50*/  LEA R2, P3, R21, R78, 0x1 ;  /* 0x0000004e15027211 */ /* 0x000fe400078608ff */
[-C--:B------:R-:W-:Y:S02]  /*ab60*/  LEA.HI.X.SX32 R17, R19, R0.reuse, 0x1, P5 ;  /* 0x0000000013117211 */ /* 0x080fe400028f0eff */
[----:B------:R-:W-:Y:S02]  /*ab70*/  ISETP.LT.AND P1, PT, R20, UR15, !P0 ;  /* 0x0000000f14007c0c */ /* 0x000fe4000c721270 */
[----:B------:R-:W5:Y:S01]  /*ab80*/  LDL.LU R20, [R1+0xf4] ;  /* 0x0000f40001147983 */ /* 0x000f620000300800 */
[----:B0-----:R-:W-:-:S03]  /*ab90*/  LEA.HI.X.SX32 R3, R21, R0, 0x1, P3 ;  /* 0x0000000015037211 */ /* 0x001fc600018f0eff */
[----:B------:R0:W-:Y:S01]  /*aba0*/  @P6 STG.E.U16 desc[UR20][R16.64], R18 ;  /* 0x0000001210006986 */ /* 0x0001e2000c101514 */
[CC--:B----4-:R-:W-:Y:S01]  /*abb0*/  IMAD R13, R22.reuse, R79.reuse, RZ ;  /* 0x0000004f160d7224 */ /* 0x0d0fe200078e02ff */
[----:B------:R-:W-:Y:S02]  /*abc0*/  ISETP.LT.AND P3, PT, R22, UR15, !P0 ;  /* 0x0000000f16007c0c */ /* 0x000fe4000c761270 */
[----:B------:R-:W4:Y:S04]  /*abd0*/  LDL.LU R22, [R1+0xf0] ;  /* 0x0000f00001167983 */ /* 0x000f280000300800 */
[----:B0-----:R-:W2:Y:S01]  /*abe0*/  LDL.LU R16, [R1+0xec] ;  /* 0x0000ec0001107983 */ /* 0x001ea20000300800 */
[C---:B------:R-:W-:Y:S01]  /*abf0*/  IMAD R5, R34.reuse, R79, RZ ;  /* 0x0000004f22057224 */ /* 0x040fe200078e02ff */
[----:B------:R-:W-:-:S02]  /*ac00*/  ISETP.LT.AND P5, PT, R34, UR15, !P0 ;  /* 0x0000000f22007c0c */ /* 0x000fc4000c7a1270 */
[----:B------:R0:W-:Y:S02]  /*ac10*/  @P1 STG.E.U16 desc[UR20][R2.64], R7 ;  /* 0x0000000702001986 */ /* 0x0001e4000c101514 */
[----:B------:R-:W-:Y:S01]  /*ac20*/  LEA R4, P6, R5, R78, 0x1 ;  /* 0x0000004e05047211 */ /* 0x000fe200078c08ff */
[----:B------:R-:W-:Y:S01]  /*ac30*/  IMAD R15, R79, 0x2, R13 ;  /* 0x000000024f0f7824 */ /* 0x000fe200078e020d */
[----:B------:R-:W3:Y:S02]  /*ac40*/  LDL.LU R21, [R1+0xe8] ;  /* 0x0000e80001157983 */ /* 0x000ee40000300800 */
[----:B------:R-:W-:Y:S02]  /*ac50*/  LEA.HI.X.SX32 R5, R5, R0, 0x1, P6 ;  /* 0x0000000005057211 */ /* 0x000fe400030f0eff */
[----:B0-----:R-:W-:Y:S01]  /*ac60*/  PRMT R3, R7, 0x7632, R3 ;  /* 0x0000763207037816 */ /* 0x001fe20000000003 */
[----:B------:R-:W-:Y:S01]  /*ac70*/  IMAD R17, R79, 0x2, R15 ;  /* 0x000000024f117824 */ /* 0x000fe200078e020f */
[-C--:B------:R-:W-:Y:S01]  /*ac80*/  LEA R12, P1, R13, R78.reuse, 0x1 ;  /* 0x0000004e0d0c7211 */ /* 0x080fe200078208ff */
[----:B------:R-:W4:Y:S04]  /*ac90*/  LDL.LU R19, [R1+0xe4] ;  /* 0x0000e40001137983 */ /* 0x000f280000300800 */
[----:B------:R0:W-:Y:S01]  /*aca0*/  @P5 STG.E.U16 desc[UR20][R4.64], R3 ;  /* 0x0000000304005986 */ /* 0x0001e2000c101514 */
[----:B------:R-:W-:Y:S01]  /*acb0*/  LEA R14, P5, R15, R78, 0x1 ;  /* 0x0000004e0f0e7211 */ /* 0x000fe200078a08ff */
[----:B------:R-:W-:-:S03]  /*acc0*/  IMAD R7, R79, 0x2, R17 ;  /* 0x000000024f077824 */ /* 0x000fc600078e0211 */
[----:B------:R-:W-:Y:S02]  /*acd0*/  LEA.HI.X.SX32 R15, R15, R0, 0x1, P5 ;  /* 0x000000000f0f7211 */ /* 0x000fe400028f0eff */
[----:B------:R-:W-:Y:S02]  /*ace0*/  LEA R2, P5, R17, R78, 0x1 ;  /* 0x0000004e11027211 */ /* 0x000fe400078a08ff */
[-C--:B------:R-:W-:Y:S02]  /*acf0*/  LEA.HI.X.SX32 R13, R13, R0.reuse, 0x1, P1 ;  /* 0x000000000d0d7211 */ /* 0x080fe400008f0eff */
[----:B0-----:R-:W-:Y:S02]  /*ad00*/  PRMT R5, R24, 0x7632, R5 ;  /* 0x0000763218057816 */ /* 0x001fe40000000005 */
[----:B------:R-:W-:Y:S01]  /*ad10*/  LEA.HI.X.SX32 R3, R17, R0, 0x1, P5 ;  /* 0x0000000011037211 */ /* 0x000fe200028f0eff */
[----:B------:R-:W-:Y:S01]  /*ad20*/  IMAD R17, R79, 0x2, R7 ;  /* 0x000000024f117824 */ /* 0x000fe200078e0207 */
[C---:B------:R-:W-:Y:S01]  /*ad30*/  LEA R4, P5, R7.reuse, R78, 0x1 ;  /* 0x0000004e07047211 */ /* 0x040fe200078a08ff */
[----:B------:R-:W-:Y:S04]  /*ad40*/  @P3 STG.E.U16 desc[UR20][R12.64], R24 ;  /* 0x000000180c003986 */ /* 0x000fe8000c101514 */
[----:B------:R0:W-:Y:S02]  /*ad50*/  @P4 STG.E.U16 desc[UR20][R14.64], R5 ;  /* 0x000000050e004986 */ /* 0x0001e4000c101514 */
[----:B0-----:R-:W-:-:S02]  /*ad60*/  LEA.HI.X.SX32 R5, R7, R0, 0x1, P5 ;  /* 0x0000000007057211 */ /* 0x001fc400028f0eff */
[----:B------:R-:W-:-:S04]  /*ad70*/  LEA R6, P5, R17, R78, 0x1 ;  /* 0x0000004e11067211 */ /* 0x000fc800078a08ff */
[----:B------:R-:W-:Y:S02]  /*ad80*/  LEA.HI.X.SX32 R7, R17, R0, 0x1, P5 ;  /* 0x0000000011077211 */ /* 0x000fe400028f0eff */
[----:B-----5:R-:W-:Y:S02]  /*ad90*/  ISETP.LT.AND P4, PT, R20, UR15, !P0 ;  /* 0x0000000f14007c0c */ /* 0x020fe4000c781270 */
[----:B------:R-:W5:Y:S04]  /*ada0*/  LDL.LU R20, [R1+0xe0] ;  /* 0x0000e00001147983 */ /* 0x000f680000300800 */
[----:B------:R-:W5:Y:S01]  /*adb0*/  LDL.LU R18, [R1+0xdc] ;  /* 0x0000dc0001127983 */ /* 0x000f620000300800 */
[----:B--2---:R-:W-:-:S03]  /*adc0*/  ISETP.LT.AND P5, PT, R16, UR15, !P0 ;  /* 0x0000000f10007c0c */ /* 0x004fc6000c7a1270 */
[----:B------:R-:W2:Y:S04]  /*add0*/  LDL.LU R16, [R1+0xd8] ;  /* 0x0000d80001107983 */ /* 0x000ea80000300800 */
[----:B------:R-:W2:Y:S01]  /*ade0*/  LDL.LU R14, [R1+0xd4] ;  /* 0x0000d400010e7983 */ /* 0x000ea20000300800 */
[----:B------:R-:W-:Y:S01]  /*adf0*/  ISETP.LT.AND P6, PT, R33, UR15, !P0 ;  /* 0x0000000f21007c0c */ /* 0x000fe2000c7c1270 */
[C---:B------:R-:W-:Y:S02]  /*ae00*/  IMAD R13, R79.reuse, 0x2, R17 ;  /* 0x000000024f0d7824 */ /* 0x040fe400078e0211 */
[----:B------:R0:W-:Y:S01]  /*ae10*/  @P2 STG.E.U16 desc[UR20][R2.64], R25 ;  /* 0x0000001902002986 */ /* 0x0001e2000c101514 */
[----:B------:R-:W-:Y:S01]  /*ae20*/  ISETP.LT.AND P1, PT, R32, UR15, !P0 ;  /* 0x0000000f20007c0c */ /* 0x000fe2000c721270 */
[----:B------:R-:W-:Y:S01]  /*ae30*/  IMAD R15, R79, 0x2, R13 ;  /* 0x000000024f0f7824 */ /* 0x000fe200078e020d */
[----:B---3--:R-:W-:-:S02]  /*ae40*/  ISETP.LT.AND P3, PT, R23, UR15, !P0 ;  /* 0x0000000f17007c0c */ /* 0x008fc4000c761270 */
[----:B0-----:R-:W-:-:S05]  /*ae50*/  PRMT R3, R25, 0x7632, R3 ;  /* 0x0000763219037816 */ /* 0x001fca0000000003 */
[----:B------:R0:W-:Y:S01]  /*ae60*/  @P6 STG.E.U16 desc[UR20][R4.64], R3 ;  /* 0x0000000304006986 */ /* 0x0001e2000c101514 */
[----:B------:R-:W-:Y:S01]  /*ae70*/  LEA R12, P6, R13, R78, 0x1 ;  /* 0x0000004e0d0c7211 */ /* 0x000fe200078c08ff */
[----:B------:R-:W-:-:S03]  /*ae80*/  IMAD R17, R79, 0x2, R15 ;  /* 0x000000024f117824 */ /* 0x000fc600078e020f */
[----:B------:R-:W-:Y:S02]  /*ae90*/  LEA.HI.X.SX32 R13, R13, R0, 0x1, P6 ;  /* 0x000000000d0d7211 */ /* 0x000fe400030f0eff */
[C---:B------:R-:W-:Y:S02]  /*aea0*/  LEA R2, P6, R15.reuse, R78, 0x1 ;  /* 0x0000004e0f027211 */ /* 0x040fe400078c08ff */
[----:B----4-:R-:W-:Y:S02]  /*aeb0*/  ISETP.LT.AND P2, PT, R22, UR15, !P0 ;  /* 0x0000000f16007c0c */ /* 0x010fe4000c741270 */
[----:B0-----:R-:W-:Y:S02]  /*aec0*/  PRMT R5, R26, 0x7632, R5 ;  /* 0x000076321a057816 */ /* 0x001fe40000000005 */
[----:B------:R-:W-:Y:S01]  /*aed0*/  LEA.HI.X.SX32 R3, R15, R0, 0x1, P6 ;  /* 0x000000000f037211 */ /* 0x000fe200030f0eff */
[----:B------:R-:W-:Y:S01]  /*aee0*/  IMAD R15, R79, 0x2, R17 ;  /* 0x000000024f0f7824 */ /* 0x000fe200078e0211 */
[----:B------:R-:W-:Y:S01]  /*aef0*/  LEA R4, P6, R17, R78, 0x1 ;  /* 0x0000004e11047211 */ /* 0x000fe200078c08ff */
[----:B------:R-:W-:Y:S01]  /*af00*/  @P1 STG.E.U16 desc[UR20][R6.64], R26 ;  /* 0x0000001a06001986 */ /* 0x000fe2000c101514 */
[----:B------:R-:W-:-:S03]  /*af10*/  ISETP.LT.AND P1, PT, R21, UR15, !P0 ;  /* 0x0000000f15007c0c */ /* 0x000fc6000c721270 */
[----:B------:R0:W-:Y:S01]  /*af20*/  @P3 STG.E.U16 desc[UR20][R12.64], R5 ;  /* 0x000000050c003986 */ /* 0x0001e2000c101514 */
[----:B------:R-:W-:-:S03]  /*af30*/  ISETP.LT.AND P3, PT, R19, UR15, !P0 ;  /* 0x0000000f13007c0c */ /* 0x000fc6000c761270 */
[----:B------:R-:W3:Y:S04]  /*af40*/  LDL.LU R21, [R1+0xd0] ;  /* 0x0000d00001157983 */ /* 0x000ee80000300800 */
[----:B------:R-:W4:Y:S01]  /*af50*/  LDL.LU R19, [R1+0xcc] ;  /* 0x0000cc0001137983 */ /* 0x000f220000300800 */
[----:B0-----:R-:W-:Y:S01]  /*af60*/  LEA.HI.X.SX32 R5, R17, R0, 0x1, P6 ;  /* 0x0000000011057211 */ /* 0x001fe200030f0eff */
[----:B------:R-:W-:Y:S01]  /*af70*/  IMAD R17, R79, 0x2, R15 ;  /* 0x000000024f117824 */ /* 0x000fe200078e020f */
[----:B------:R-:W-:Y:S02]  /*af80*/  LEA R6, P6, R15, R78, 0x1 ;  /* 0x0000004e0f067211 */ /* 0x000fe400078c08ff */
[----:B------:R-:W-:Y:S02]  /*af90*/  PRMT R13, R27, 0x7632, R13 ;  /* 0x000076321b0d7816 */ /* 0x000fe4000000000d */
[----:B------:R-:W-:-:S02]  /*afa0*/  LEA.HI.X.SX32 R7, R15, R0, 0x1, P6 ;  /* 0x000000000f077211 */ /* 0x000fc400030f0eff */
[C---:B------:R-:W-:Y:S01]  /*afb0*/  LEA R12, P6, R17.reuse, R78, 0x1 ;  /* 0x0000004e110c7211 */ /* 0x040fe200078c08ff */
[----:B------:R-:W-:Y:S04]  /*afc0*/  @P4 STG.E.U16 desc[UR20][R2.64], R27 ;  /* 0x0000001b02004986 */ /* 0x000fe8000c101514 */
[----:B------:R0:W-:Y:S04]  /*afd0*/  @P2 STG.E.U16 desc[UR20][R4.64], R13 ;  /* 0x0000000d04002986 */ /* 0x0001e8000c101514 */
[----:B------:R-:W-:Y:S01]  /*afe0*/  @P5 STG.E.U16 desc[UR20][R6.64], R8 ;  /* 0x0000000806005986 */ /* 0x000fe2000c101514 */
[----:B0-----:R-:W-:-:S02]  /*aff0*/  LEA.HI.X.SX32 R13, R17, R0, 0x1, P6 ;  /* 0x00000000110d7211 */ /* 0x001fc400030f0eff */
[----:B------:R-:W-:-:S05]  /*b000*/  PRMT R5, R8, 0x7632, R5 ;  /* 0x0000763208057816 */ /* 0x000fca0000000005 */
[----:B------:R0:W-:Y:S01]  /*b010*/  @P1 STG.E.U16 desc[UR20][R12.64], R5 ;  /* 0x000000050c001986 */ /* 0x0001e2000c101514 */
[----:B-----5:R-:W-:Y:S02]  /*b020*/  ISETP.LT.AND P4, PT, R20, UR15, !P0 ;  /* 0x0000000f14007c0c */ /* 0x020fe4000c781270 */
[----:B------:R-:W-:Y:S02]  /*b030*/  ISETP.LT.AND P2, PT, R18, UR15, !P0 ;  /* 0x0000000f12007c0c */ /* 0x000fe4000c741270 */
[----:B------:R-:W5:Y:S04]  /*b040*/  LDL.LU R18, [R1+0xc0] ;  /* 0x0000c00001127983 */ /* 0x000f680000300800 */
[----:B------:R-:W5:Y:S01]  /*b050*/  LDL.LU R20, [R1+0xbc] ;  /* 0x0000bc0001147983 */ /* 0x000f620000300800 */
[----:B--2---:R-:W-:-:S03]  /*b060*/  ISETP.LT.AND P5, PT, R16, UR15, !P0 ;  /* 0x0000000f10007c0c */ /* 0x004fc6000c7a1270 */
[----:B------:R-:W2:Y:S01]  /*b070*/  LDL.LU R16, [R1+0xb8] ;  /* 0x0000b80001107983 */ /* 0x000ea20000300800 */
[----:B------:R-:W-:-:S03]  /*b080*/  ISETP.LT.AND P1, PT, R14, UR15, !P0 ;  /* 0x0000000f0e007c0c */ /* 0x000fc6000c721270 */
[----:B------:R-:W2:Y:S01]  /*b090*/  LDL.LU R14, [R1+0xb4] ;  /* 0x0000b400010e7983 */ /* 0x000ea20000300800 */
[----:B------:R-:W-:-:S04]  /*b0a0*/  IMAD R15, R79, 0x2, R17 ;  /* 0x000000024f0f7824 */ /* 0x000fc800078e0211 */
[----:B------:R-:W-:Y:S01]  /*b0b0*/  IMAD R17, R79, 0x2, R15 ;  /* 0x000000024f117824 */ /* 0x000fe200078e020f */
[----:B------:R-:W-:-:S04]  /*b0c0*/  LEA R2, P6, R15, R78, 0x1 ;  /* 0x0000004e0f027211 */ /* 0x000fc800078c08ff */
[----:B------:R-:W-:Y:S01]  /*b0d0*/  LEA.HI.X.SX32 R3, R15, R0, 0x1, P6 ;  /* 0x000000000f037211 */ /* 0x000fe200030f0eff */
[----:B------:R-:W-:Y:S01]  /*b0e0*/  IMAD R15, R79, 0x2, R17 ;  /* 0x000000024f0f7824 */ /* 0x000fe200078e0211 */
[----:B------:R-:W-:-:S04]  /*b0f0*/  LEA R4, P6, R17, R78, 0x1 ;  /* 0x0000004e11047211 */ /* 0x000fc800078c08ff */
[----:B0-----:R-:W-:Y:S01]  /*b100*/  LEA.HI.X.SX32 R5, R17, R0, 0x1, P6 ;  /* 0x0000000011057211 */ /* 0x001fe200030f0eff */
[----:B------:R-:W-:Y:S01]  /*b110*/  IMAD R17, R79, 0x2, R15 ;  /* 0x000000024f117824 */ /* 0x000fe200078e020f */
[----:B------:R-:W-:Y:S01]  /*b120*/  LEA R6, P6, R15, R78, 0x1 ;  /* 0x0000004e0f067211 */ /* 0x000fe200078c08ff */
[----:B------:R0:W-:Y:S01]  /*b130*/  @P3 STG.E.U16 desc[UR20][R2.64], R9 ;  /* 0x0000000902003986 */ /* 0x0001e2000c101514 */
[----:B------:R-:W-:Y:S02]  /*b140*/  PRMT R8, R9, 0x7632, R8 ;  /* 0x0000763209087816 */ /* 0x000fe40000000008 */
[----:B------:R-:W-:Y:S02]  /*b150*/  LEA.HI.X.SX32 R7, R15, R0, 0x1, P6 ;  /* 0x000000000f077211 */ /* 0x000fe400030f0eff */
[----:B------:R-:W-:Y:S01]  /*b160*/  LEA R12, P6, R17, R78, 0x1 ;  /* 0x0000004e110c7211 */ /* 0x000fe200078c08ff */
[----:B------:R1:W-:Y:S01]  /*b170*/  @P4 STG.E.U16 desc[UR20][R4.64], R8 ;  /* 0x0000000804004986 */ /* 0x0003e2000c101514 */
[----:B0-----:R-:W-:-:S02]  /*b180*/  IMAD R3, R79, 0x2, R17 ;  /* 0x000000024f037824 */ /* 0x001fc400078e0211 */
[----:B------:R-:W-:Y:S02]  /*b190*/  LEA.HI.X.SX32 R13, R17, R0, 0x1, P6 ;  /* 0x00000000110d7211 */ /* 0x000fe400030f0eff */
[----:B------:R-:W-:Y:S01]  /*b1a0*/  IMAD R9, R79, 0x2, R3 ;  /* 0x000000024f097824 */ /* 0x000fe200078e0203 */
[C---:B------:R-:W-:Y:S02]  /*b1b0*/  LEA R2, P6, R3.reuse, R78, 0x1 ;  /* 0x0000004e03027211 */ /* 0x040fe400078c08ff */
[----:B-1----:R-:W-:Y:S02]  /*b1c0*/  PRMT R5, R10, 0x7632, R5 ;  /* 0x000076320a057816 */ /* 0x002fe40000000005 */
[----:B------:R-:W-:Y:S02]  /*b1d0*/  LEA.HI.X.SX32 R3, R3, R0, 0x1, P6 ;  /* 0x0000000003037211 */ /* 0x000fe400030f0eff */
[----:B---3--:R-:W-:Y:S02]  /*b1e0*/  ISETP.LT.AND P3, PT, R21, UR15, !P0 ;  /* 0x0000000f15007c0c */ /* 0x008fe4000c761270 */
[----:B----4-:R-:W-:-:S02]  /*b1f0*/  ISETP.LT.AND P4, PT, R19, UR15, !P0 ;  /* 0x0000000f13007c0c */ /* 0x010fc4000c781270 */
[----:B------:R-:W3:Y:S01]  /*b200*/  LDL.LU R19, [R1+0xb0] ;  /* 0x0000b00001137983 */ /* 0x000ee20000300800 */
[----:B------:R-:W-:-:S03]  /*b210*/  LEA R4, P6, R9, R78, 0x1 ;  /* 0x0000004e09047211 */ /* 0x000fc600078c08ff */
[----:B------:R0:W-:Y:S04]  /*b220*/  @P2 STG.E.U16 desc[UR20][R6.64], R10 ;  /* 0x0000000a06002986 */ /* 0x0001e8000c101514 */
[----:B------:R1:W-:Y:S04]  /*b230*/  @P5 STG.E.U16 desc[UR20][R12.64], R5 ;  /* 0x000000050c005986 */ /* 0x0003e8000c101514 */
[----:B------:R-:W-:Y:S01]  /*b240*/  @P1 STG.E.U16 desc[UR20][R2.64], R11 ;  /* 0x0000000b02001986 */ /* 0x000fe2000c101514 */
[----:B0-----:R-:W-:Y:S02]  /*b250*/  PRMT R10, R11, 0x7632, R10 ;  /* 0x000076320b0a7816 */ /* 0x001fe4000000000a */
[----:B-1----:R-:W-:-:S05]  /*b260*/  LEA.HI.X.SX32 R5, R9, R0, 0x1, P6 ;  /* 0x0000000009057211 */ /* 0x002fca00030f0eff */
[----:B------:R0:W-:Y:S01]  /*b270*/  @P3 STG.E.U16 desc[UR20][R4.64], R10 ;  /* 0x0000000a04003986 */ /* 0x0001e2000c101514 */
[----:B-----5:R-:W-:-:S03]  /*b280*/  ISETP.LT.AND P2, PT, R18, UR15, !P0 ;  /* 0x0000000f12007c0c */ /* 0x020fc6000c741270 */
[----:B------:R-:W4:Y:S04]  /*b290*/  LDL.LU R18, [R1+0xac] ;  /* 0x0000ac0001127983 */ /* 0x000f280000300800 */
[----:B------:R-:W5:Y:S01]  /*b2a0*/  LDL.LU R17, [R1+0xa8] ;  /* 0x0000a80001117983 */ /* 0x000f620000300800 */
[----:B--2---:R-:W-:-:S03]  /*b2b0*/  ISETP.LT.AND P1, PT, R16, UR15, !P0 ;  /* 0x0000000f10007c0c */ /* 0x004fc6000c721270 */
[----:B------:R-:W2:Y:S01]  /*b2c0*/  LDL.LU R16, [R1+0xa4] ;  /* 0x0000a40001107983 */ /* 0x000ea20000300800 */
[----:B------:R-:W-:-:S03]  /*b2d0*/  ISETP.LT.AND P3, PT, R14, UR15, !P0 ;  /* 0x0000000f0e007c0c */ /* 0x000fc6000c761270 */
[----:B------:R-:W5:Y:S04]  /*b2e0*/  LDL.LU R15, [R1+0xa0] ;  /* 0x0000a000010f7983 */ /* 0x000f680000300800 */
[----:B------:R-:W5:Y:S01]  /*b2f0*/  LDL.LU R14, [R1+0x9c] ;  /* 0x00009c00010e7983 */ /* 0x000f620000300800 */
[C---:B------:R-:W-:Y:S01]  /*b300*/  IMAD R7, R79.reuse, 0x2, R9 ;  /* 0x000000024f077824 */ /* 0x040fe200078e0209 */
[----:B0-----:R-:W-:Y:S02]  /*b310*/  PRMT R5, R28, 0x7632, R5 ;  /* 0x000076321c057816 */ /* 0x001fe40000000005 */
[----:B------:R-:W-:Y:S01]  /*b320*/  ISETP.LT.AND P5, PT, R20, UR15, !P0 ;  /* 0x0000000f14007c0c */ /* 0x000fe2000c7a1270 */
[----:B------:R-:W-:Y:S01]  /*b330*/  IMAD R9, R79, 0x2, R7 ;  /* 0x000000024f097824 */ /* 0x000fe200078e0207 */
[----:B------:R-:W-:Y:S01]  /*b340*/  LEA R6, P6, R7, R78, 0x1 ;  /* 0x0000004e07067211 */ /* 0x000fe200078c08ff */
[----:B------:R-:W5:Y:S02]  /*b350*/  LDL.LU R12, [R1+0x98] ;  /* 0x00009800010c7983 */ /* 0x000f640000300800 */
[----:B------:R-:W-:Y:S01]  /*b360*/  IMAD R13, R79, 0x2, R9 ;  /* 0x000000024f0d7824 */ /* 0x000fe200078e0209 */
[----:B------:R-:W-:Y:S01]  /*b370*/  LEA.HI.X.SX32 R7, R7, R0, 0x1, P6 ;  /* 0x0000000007077211 */ /* 0x000fe200030f0eff */
[----:B------:R-:W5:Y:S01]  /*b380*/  LDL.LU R10, [R1+0x94] ;  /* 0x00009400010a7983 */ /* 0x000f620000300800 */
[----:B------:R-:W-:Y:S01]  /*b390*/  LEA R8, P6, R9, R78, 0x1 ;  /* 0x0000004e09087211 */ /* 0x000fe200078c08ff */
[----:B------:R-:W-:-:S03]  /*b3a0*/  IMAD R11, R79, 0x2, R13 ;  /* 0x000000024f0b7824 */ /* 0x000fc600078e020d */
[----:B------:R-:W-:Y:S02]  /*b3b0*/  LEA.HI.X.SX32 R9, R9, R0, 0x1, P6 ;  /* 0x0000000009097211 */ /* 0x000fe400030f0eff */
[C---:B------:R-:W-:Y:S01]  /*b3c0*/  LEA R2, P6, R13.reuse, R78, 0x1 ;  /* 0x0000004e0d027211 */ /* 0x040fe200078c08ff */
[----:B------:R-:W-:Y:S03]  /*b3d0*/  @P4 STG.E.U16 desc[UR20][R6.64], R28 ;  /* 0x0000001c06004986 */ /* 0x000fe6000c101514 */
[----:B------:R-:W-:Y:S01]  /*b3e0*/  LEA.HI.X.SX32 R3, R13, R0, 0x1, P6 ;  /* 0x000000000d037211 */ /* 0x000fe200030f0eff */
[----:B------:R-:W-:Y:S01]  /*b3f0*/  IMAD R13, R79, 0x2, R11 ;  /* 0x000000024f0d7824 */ /* 0x000fe200078e020b */
[C---:B------:R-:W-:Y:S01]  /*b400*/  LEA R4, P6, R11.reuse, R78, 0x1 ;  /* 0x0000004e0b047211 */ /* 0x040fe200078c08ff */
[----:B------:R0:W-:Y:S04]  /*b410*/  @P2 STG.E.U16 desc[UR20][R8.64], R5 ;  /* 0x0000000508002986 */ /* 0x0001e8000c101514 */
[----:B------:R-:W-:Y:S01]  /*b420*/  @P5 STG.E.U16 desc[UR20][R2.64], R29 ;  /* 0x0000001d02005986 */ /* 0x000fe2000c101514 */
[----:B0-----:R-:W-:Y:S01]  /*b430*/  LEA.HI.X.SX32 R5, R11, R0, 0x1, P6 ;  /* 0x000000000b057211 */ /* 0x001fe200030f0eff */
[----:B------:R-:W-:Y:S01]  /*b440*/  IMAD R11, R79, 0x2, R13 ;  /* 0x000000024f0b7824 */ /* 0x000fe200078e020d */
[----:B------:R-:W-:-:S02]  /*b450*/  LEA R6, P6, R13, R78, 0x1 ;  /* 0x0000004e0d067211 */ /* 0x000fc400078c08ff */
[----:B------:R-:W-:Y:S02]  /*b460*/  PRMT R9, R29, 0x7632, R9 ;  /* 0x000076321d097816 */ /* 0x000fe40000000009 */
[----:B---3--:R-:W-:Y:S02]  /*b470*/  ISETP.LT.AND P4, PT, R19, UR15, !P0 ;  /* 0x0000000f13007c0c */ /* 0x008fe4000c781270 */
[----:B------:R-:W-:Y:S02]  /*b480*/  LEA.HI.X.SX32 R7, R13, R0, 0x1, P6 ;  /* 0x000000000d077211 */ /* 0x000fe400030f0eff */
[C---:B------:R-:W-:Y:S01]  /*b490*/  LEA R8, P6, R11.reuse, R78, 0x1 ;  /* 0x0000004e0b087211 */ /* 0x040fe200078c08ff */
[----:B------:R0:W-:Y:S04]  /*b4a0*/  @P1 STG.E.U16 desc[UR20][R4.64], R9 ;  /* 0x0000000904001986 */ /* 0x0001e8000c101514 */
[----:B------:R1:W-:Y:S01]  /*b4b0*/  @P3 STG.E.U16 desc[UR20][R6.64], R30 ;  /* 0x0000001e06003986 */ /* 0x0003e2000c101514 */
[----:B0-----:R-:W-:-:S02]  /*b4c0*/  LEA.HI.X.SX32 R9, R11, R0, 0x1, P6 ;  /* 0x000000000b097211 */ /* 0x001fc400030f0eff */
[----:B------:R-:W-:-:S05]  /*b4d0*/  PRMT R5, R30, 0x7632, R5 ;  /* 0x000076321e057816 */ /* 0x000fca0000000005 */
[----:B------:R0:W-:Y:S01]  /*b4e0*/  @P4 STG.E.U16 desc[UR20][R8.64], R5 ;  /* 0x0000000508004986 */ /* 0x0001e2000c101514 */
[----:B----4-:R-:W-:-:S03]  /*b4f0*/  ISETP.LT.AND P2, PT, R18, UR15, !P0 ;  /* 0x0000000f12007c0c */ /* 0x010fc6000c741270 */
[----:B------:R-:W3:Y:S01]  /*b500*/  LDL.LU R18, [R1+0x90] ;  /* 0x0000900001127983 */ /* 0x000ee20000300800 */
[----:B--2---:R-:W-:-:S03]  /*b510*/  ISETP.LT.AND P1, PT, R16, UR15, !P0 ;  /* 0x0000000f10007c0c */ /* 0x004fc6000c721270 */
[----:B------:R-:W2:Y:S01]  /*b520*/  LDL.LU R16, [R1+0x8c] ;  /* 0x00008c0001107983 */ /* 0x000ea20000300800 */
[----:B-----5:R-:W-:-:S03]  /*b530*/  ISETP.LT.AND P4, PT, R14, UR15, !P0 ;  /* 0x0000000f0e007c0c */ /* 0x020fc6000c781270 */
[----:B------:R-:W4:Y:S01]  /*b540*/  LDL.LU R14, [R1+0x88] ;  /* 0x00008800010e7983 */ /* 0x000f220000300800 */
[----:B------:R-:W-:Y:S01]  /*b550*/  IMAD R3, R79, 0x2, R11 ;  /* 0x000000024f037824 */ /* 0x000fe200078e020b */
[----:B------:R-:W-:-:S03]  /*b560*/  ISETP.LT.AND P5, PT, R17, UR15, !P0 ;  /* 0x0000000f11007c0c */ /* 0x000fc6000c7a1270 */
[----:B------:R-:W-:Y:S01]  /*b570*/  IMAD R11, R79, 0x2, R3 ;  /* 0x000000024f0b7824 */ /* 0x000fe200078e0203 */
[----:B------:R-:W-:-:S04]  /*b580*/  LEA R2, P6, R3, R78, 0x1 ;  /* 0x0000004e03027211 */ /* 0x000fc800078c08ff */
[----:B------:R-:W-:Y:S01]  /*b590*/  LEA.HI.X.SX32 R3, R3, R0, 0x1, P6 ;  /* 0x0000000003037211 */ /* 0x000fe200030f0eff */
[----:B-1----:R-:W-:Y:S01]  /*b5a0*/  IMAD R7, R79, 0x2, R11 ;  /* 0x000000024f077824 */ /* 0x002fe200078e020b */
[----:B------:R-:W-:Y:S02]  /*b5b0*/  LEA R4, P6, R11, R78, 0x1 ;  /* 0x0000004e0b047211 */ /* 0x000fe400078c08ff */
[----:B0-----:R-:W-:Y:S02]  /*b5c0*/  PRMT R9, R31, 0x7632, R9 ;  /* 0x000076321f097816 */ /* 0x001fe40000000009 */
[----:B------:R-:W-:Y:S01]  /*b5d0*/  LEA.HI.X.SX32 R5, R11, R0, 0x1, P6 ;  /* 0x000000000b057211 */ /* 0x000fe200030f0eff */
[----:B------:R-:W-:Y:S01]  /*b5e0*/  IMAD R11, R79, 0x2, R7 ;  /* 0x000000024f0b7824 */ /* 0x000fe200078e0207 */
[----:B------:R-:W-:Y:S04]  /*b5f0*/  @P2 STG.E.U16 desc[UR20][R2.64], R31 ;  /* 0x0000001f02002986 */ /* 0x000fe8000c101514 */
[----:B------:R0:W-:Y:S01]  /*b600*/  @P5 STG.E.U16 desc[UR20][R4.64], R9 ;  /* 0x0000000904005986 */ /* 0x0001e2000c101514 */
[----:B------:R-:W-:Y:S01]  /*b610*/  LEA R8, P5, R11, R78, 0x1 ;  /* 0x0000004e0b087211 */ /* 0x000fe200078a08ff */
[----:B------:R-:W-:Y:S01]  /*b620*/  IMAD R13, R79, 0x2, R11 ;  /* 0x000000024f0d7824 */ /* 0x000fe200078e020b */
[----:B------:R-:W-:-:S02]  /*b630*/  ISETP.LT.AND P3, PT, R15, UR15, !P0 ;  /* 0x0000000f0f007c0c */ /* 0x000fc4000c761270 */
[----:B------:R-:W-:-:S04]  /*b640*/  LEA R6, P6, R7, R78, 0x1 ;  /* 0x0000004e07067211 */ /* 0x000fc800078c08ff */
[-C--:B------:R-:W-:Y:S02]  /*b650*/  LEA.HI.X.SX32 R7, R7, R0.reuse, 0x1, P6 ;  /* 0x0000000007077211 */ /* 0x080fe400030f0eff */
[----:B0-----:R-:W-:Y:S01]  /*b660*/  LEA.HI.X.SX32 R9, R11, R0, 0x1, P5 ;  /* 0x000000000b097211 */ /* 0x001fe200028f0eff */
[----:B------:R-:W-:Y:S01]  /*b670*/  IMAD R11, R79, 0x2, R13 ;  /* 0x000000024f0b7824 */ /* 0x000fe200078e020d */
[----:B------:R-:W-:-:S03]  /*b680*/  PRMT R3, R80, 0x7632, R3 ;  /* 0x0000763250037816 */ /* 0x000fc60000000003 */
[----:B------:R-:W-:Y:S01]  /*b690*/  IMAD R15, R79, 0x2, R11 ;  /* 0x000000024f0f7824 */ /* 0x000fe200078e020b */
[----:B------:R-:W-:Y:S01]  /*b6a0*/  @P1 STG.E.U16 desc[UR20][R6.64], R80 ;  /* 0x0000005006001986 */ /* 0x000fe2000c101514 */
[-C--:B------:R-:W-:Y:S02]  /*b6b0*/  LEA R2, P1, R13, R78.reuse, 0x1 ;  /* 0x0000004e0d027211 */ /* 0x080fe400078208ff */
[----:B------:R-:W-:Y:S01]  /*b6c0*/  IMAD R17, R79, 0x2, R15 ;  /* 0x000000024f117824 */ /* 0x000fe200078e020f */
[----:B------:R0:W-:Y:S01]  /*b6d0*/  @P3 STG.E.U16 desc[UR20][R8.64], R3 ;  /* 0x0000000308003986 */ /* 0x0001e2000c101514 */
[----:B------:R-:W-:Y:S02]  /*b6e0*/  ISETP.LT.AND P6, PT, R10, UR15, !P0 ;  /* 0x0000000f0a007c0c */ /* 0x000fe4000c7c1270 */
[-C--:B------:R-:W-:Y:S02]  /*b6f0*/  LEA R4, P3, R11, R78.reuse, 0x1 ;  /* 0x0000004e0b047211 */ /* 0x080fe400078608ff */
[----:B------:R-:W-:-:S02]  /*b700*/  LEA R10, P5, R15, R78, 0x1 ;  /* 0x0000004e0f0a7211 */ /* 0x000fc400078a08ff */
[----:B------:R-:W-:Y:S02]  /*b710*/  ISETP.LT.AND P2, PT, R12, UR15, !P0 ;  /* 0x0000000f0c007c0c */ /* 0x000fe4000c741270 */
[----:B0-----:R-:W-:Y:S01]  /*b720*/  LEA.HI.X.SX32 R3, R13, R0, 0x1, P1 ;  /* 0x000000000d037211 */ /* 0x001fe200008f0eff */
[----:B------:R-:W-:Y:S01]  /*b730*/  IMAD R13, R79, 0x2, R17 ;  /* 0x000000024f0d7824 */ /* 0x000fe200078e0211 */
[----:B------:R-:W-:Y:S02]  /*b740*/  LEA R6, P1, R17, R78, 0x1 ;  /* 0x0000004e11067211 */ /* 0x000fe400078208ff */
[-C--:B------:R-:W-:Y:S01]  /*b750*/  LEA.HI.X.SX32 R5, R11, R0.reuse, 0x1, P3 ;  /* 0x000000000b057211 */ /* 0x080fe200018f0eff */
[----:B------:R-:W-:Y:S01]  /*b760*/  IMAD R79, R79, 0x2, R13 ;  /* 0x000000024f4f7824 */ /* 0x000fe200078e020d */
[-C--:B------:R-:W-:Y:S02]  /*b770*/  LEA.HI.X.SX32 R11, R15, R0.reuse, 0x1, P5 ;  /* 0x000000000f0b7211 */ /* 0x080fe400028f0eff */
[----:B------:R-:W-:-:S02]  /*b780*/  LEA.HI.X.SX32 R7, R17, R0, 0x1, P1 ;  /* 0x0000000011077211 */ /* 0x000fc400008f0eff */
[----:B------:R-:W-:Y:S01]  /*b790*/  LEA R12, P5, R13, R78, 0x1 ;  /* 0x0000004e0d0c7211 */ /* 0x000fe200078a08ff */
[----:B------:R0:W-:Y:S01]  /*b7a0*/  @P4 STG.E.U16 desc[UR20][R2.64], R81 ;  /* 0x0000005102004986 */ /* 0x0001e2000c101514 */
[----:B------:R-:W-:Y:S02]  /*b7b0*/  PRMT R8, R81, 0x7632, R8 ;  /* 0x0000763251087816 */ /* 0x000fe40000000008 */
[----:B------:R-:W-:Y:S02]  /*b7c0*/  LEA.HI.X.SX32 R13, R13, R0, 0x1, P5 ;  /* 0x000000000d0d7211 */ /* 0x000fe400028f0eff */
[----:B------:R-:W-:Y:S01]  /*b7d0*/  LEA R78, P5, R79, R78, 0x1 ;  /* 0x0000004e4f4e7211 */ /* 0x000fe200078a08ff */
[----:B------:R1:W-:Y:S01]  /*b7e0*/  @P2 STG.E.U16 desc[UR20][R4.64], R8 ;  /* 0x0000000804002986 */ /* 0x0003e2000c101514 */
[----:B------:R-:W-:Y:S02]  /*b7f0*/  PRMT R39, R83, 0x7632, R39 ;  /* 0x0000763253277816 */ /* 0x000fe40000000027 */
[----:B------:R-:W-:-:S02]  /*b800*/  LEA.HI.X.SX32 R79, R79, R0, 0x1, P5 ;  /* 0x000000004f4f7211 */ /* 0x000fc400028f0eff */
[----:B0-----:R-:W-:Y:S01]  /*b810*/  PRMT R3, R82, 0x7632, R3 ;  /* 0x0000763252037816 */ /* 0x001fe20000000003 */
[----:B------:R1:W-:Y:S01]  /*b820*/  @P6 STG.E.U16 desc[UR20][R10.64], R82 ;  /* 0x000000520a006986 */ /* 0x0003e2000c101514 */
[----:B---3--:R-:W-:Y:S02]  /*b830*/  ISETP.LT.AND P3, PT, R18, UR15, !P0 ;  /* 0x0000000f12007c0c */ /* 0x008fe4000c761270 */
[----:B--2---:R-:W-:Y:S02]  /*b840*/  ISETP.LT.AND P1, PT, R16, UR15, !P0 ;  /* 0x0000000f10007c0c */ /* 0x004fe4000c721270 */
[----:B----4-:R-:W-:-:S09]  /*b850*/  ISETP.LT.AND P0, PT, R14, UR15, !P0 ;  /* 0x0000000f0e007c0c */ /* 0x010fd2000c701270 */
[----:B------:R1:W-:Y:S04]  /*b860*/  @P3 STG.E.U16 desc[UR20][R6.64], R3 ;  /* 0x0000000306003986 */ /* 0x0003e8000c101514 */
[----:B------:R1:W-:Y:S04]  /*b870*/  @P1 STG.E.U16 desc[UR20][R12.64], R83 ;  /* 0x000000530c001986 */ /* 0x0003e8000c101514 */
[----:B------:R1:W-:Y:S01]  /*b880*/  @P0 STG.E.U16 desc[UR20][R78.64], R39 ;  /* 0x000000274e000986 */ /* 0x0003e2000c101514 */
[----:B------:R-:W-:Y:S06]  /*b890*/  BAR.SYNC.DEFER_BLOCKING 0x0 ;  /* 0x0000000000007b1d */ /* 0x000fec0000010000 */
[----:B------:R-:W-:Y:S05]  /*b8a0*/  BRA.U UP0, `(.L_x_13) ;  /* 0x0000000100a07547 */ /* 0x000fea000b800000 */
[----:B------:R-:W0:Y:S01]  /*b8b0*/  S2UR UR5, SR_CgaCtaId ;  /* 0x00000000000579c3 */ /* 0x000e220000008800 */
[----:B------:R-:W-:Y:S01]  /*b8c0*/  NOP ;  /* 0x0000000000007918 */ /* 0x000fe20000000000 */
[----:B------:R-:W-:Y:S01]  /*b8d0*/  UMOV UR4, 0x50 ;  /* 0x0000005000047882 */ /* 0x000fe20000000000 */
[----:B------:R-:W-:Y:S02]  /*b8e0*/  IMAD.U32 R0, RZ, RZ, UR8 ;  /* 0x00000008ff007e24 */ /* 0x000fe4000f8e00ff */
[----:B-1----:R-:W-:Y:S02]  /*b8f0*/  IMAD.MOV.U32 R3, RZ, RZ, 0xf ;  /* 0x0000000fff037424 */ /* 0x002fe400078e00ff */
[----:B------:R-:W-:Y:S01]  /*b900*/  IMAD.MOV.U32 R7, RZ, RZ, 0x1 ;  /* 0x00000001ff077424 */ /* 0x000fe200078e00ff */
[----:B------:R-:W-:-:S04]  /*b910*/  LOP3.LUT R0, R0, 0xffff, RZ, 0xc0, !PT ;  /* 0x0000ffff00007812 */ /* 0x000fc800078ec0ff */
[----:B------:R-:W-:-:S05]  /*b920*/  SHF.R.U32.HI R0, RZ, 0x5, R0 ;  /* 0x00000005ff007819 */ /* 0x000fca0000011600 */
[----:B------:R-:W-:Y:S01]  /*b930*/  VIADD R2, R0, 0x10 ;  /* 0x0000001000027836 */ /* 0x000fe20000000000 */
[----:B------:R-:W-:Y:S01]  /*b940*/  SHF.L.U32 R0, R3, R0, RZ ;  /* 0x0000000003007219 */ /* 0x000fe200000006ff */
[----:B0-----:R-:W-:-:S03]  /*b950*/  ULEA UR6, UR5, UR4, 0x18 ;  /* 0x0000000405067291 */ /* 0x001fc6000f8ec0ff */
[----:B------:R-:W-:-:S04]  /*b960*/  SHF.L.U32 R3, R7, R2, RZ ;  /* 0x0000000207037219 */ /* 0x000fc800000006ff */
[----:B------:R-:W-:Y:S02]  /*b970*/  LOP3.LUT R0, R3, R0, RZ, 0xfc, !PT ;  /* 0x0000000003007212 */ /* 0x000fe400078efcff */
[----:B------:R-:W0:Y:S02]  /*b980*/  LDS R5, [UR6] ;  /* 0x00000006ff057984 */ /* 0x000e240008000800 */
[C---:B------:R-:W-:Y:S02]  /*b990*/  LOP3.LUT R2, R0.reuse, 0xffff, RZ, 0xc0, !PT ;  /* 0x0000ffff00027812 */ /* 0x040fe400078ec0ff */
[----:B0-----:R-:W-:-:S04]  /*b9a0*/  LOP3.LUT R3, R0, 0xffff, R5, 0x80, !PT ;  /* 0x0000ffff00037812 */ /* 0x001fc800078e8005 */
[----:B------:R-:W-:-:S13]  /*b9b0*/  ISETP.NE.AND P0, PT, R3, R2, PT ;  /* 0x000000020300720c */ /* 0x000fda0003f05270 */
[----:B------:R-:W-:Y:S05]  /*b9c0*/  @P0 BRA `(.L_x_14) ;  /* 0x0000000000500947 */ /* 0x000fea0003800000 */
[----:B------:R-:W-:Y:S02]  /*b9d0*/  SHF.R.U32.HI R5, RZ, 0x10, R5 ;  /* 0x00000010ff057819 */ /* 0x000fe40000011605 */
[----:B------:R-:W-:-:S04]  /*b9e0*/  SHF.R.U32.HI R2, RZ, 0x10, R0 ;  /* 0x00000010ff027819 */ /* 0x000fc80000011600 */
[----:B------:R-:W-:-:S04]  /*b9f0*/  LOP3.LUT R5, R5, R2, RZ, 0xc0, !PT ;  /* 0x0000000205057212 */ /* 0x000fc800078ec0ff */
[----:B------:R-:W-:-:S13]  /*ba00*/  ISETP.NE.AND P0, PT, R5, R2, PT ;  /* 0x000000020500720c */ /* 0x000fda0003f05270 */
[----:B------:R-:W-:Y:S05]  /*ba10*/  @P0 BRA `(.L_x_15) ;  /* 0x0000000000300947 */ /* 0x000fea0003800000 */
[----:B------:R-:W-:Y:S01]  /*ba20*/  R2UR UR4, R0 ;  /* 0x00000000000472ca */ /* 0x000fe200000e0000 */
[----:B------:R-:W-:Y:S01]  /*ba30*/  VOTEU.ANY UR5, UPT, PT ;  /* 0x0000000000057886 */ /* 0x000fe200038e0100 */
[----:B------:R-:W0:Y:S01]  /*ba40*/  S2R R0, SR_LANEID ;  /* 0x0000000000007919 */ /* 0x000e220000000000 */
[----:B------:R-:W-:-:S10]  /*ba50*/  UFLO.U32 UR5, UR5 ;  /* 0x00000005000572bd */ /* 0x000fd400080e0000 */
[----:B------:R-:W-:-:S06]  /*ba60*/  ULOP3.LUT UR4, URZ, UR4, URZ, 0x33, !UPT ;  /* 0x00000004ff047292 */ /* 0x000fcc000f8e33ff */
[----:B------:R-:W-:-:S04]  /*ba70*/  IMAD.U32 R2, RZ, RZ, UR4 ;  /* 0x00000004ff027e24 */ /* 0x000fc8000f8e00ff */
[----:B------:R-:W1:Y:S02]  /*ba80*/  REDUX UR7, R2 ;  /* 0x00000000020773c4 */ /* 0x000e640000000000 */
[----:B------:R2:W-:Y:S01]  /*ba90*/  UTCATOMSWS.AND URZ, UR4 ;  /* 0x0000000400ff79e3 */ /* 0x0005e20008000000 */
[----:B0-----:R-:W-:Y:S01]  /*baa0*/  ISETP.EQ.U32.AND P0, PT, R0, UR5, PT ;  /* 0x0000000500007c0c */ /* 0x001fe2000bf02070 */
[----:B-1----:R-:W-:-:S12]  /*bab0*/  IMAD.U32 R0, RZ, RZ, UR7 ;  /* 0x00000007ff007e24 */ /* 0x002fd8000f8e00ff */
[----:B------:R2:W-:Y:S01]  /*bac0*/  @P0 ATOMS.AND RZ, [UR6], R0 ;  /* 0x00000000ffff098c */ /* 0x0005e2000a800006 */
[----:B------:R-:W-:Y:S05]  /*bad0*/  BRA `(.L_x_13) ;  /* 0x0000000000147947 */ /* 0x000fea0003800000 */
.L_x_15:
[----:B------:R-:W-:-:S07]  /*bae0*/  MOV R2, 0xbb00 ;  /* 0x0000bb0000027802 */ /* 0x000fce0000000f00 */
[----:B------:R-:W-:Y:S05]  /*baf0*/  CALL.REL.NOINC `($__internal_0_$__cuda_sm10x_tcgen05_guardrail_trap_col_being_dealloced_not_returned_by_alloc) ;  /* 0x00000000002c7944 */ /* 0x000fea0003c00000 */
[----:B------:R-:W-:Y:S05]  /*bb00*/  BRA `(.L_x_13) ;  /* 0x0000000000087947 */ /* 0x000fea0003800000 */
.L_x_14:
[----:B------:R-:W-:-:S07]  /*bb10*/  MOV R2, 0xbb30 ;  /* 0x0000bb3000027802 */ /* 0x000fce0000000f00 */
[----:B------:R-:W-:Y:S05]  /*bb20*/  CALL.REL.NOINC `($__internal_2_$__cuda_sm10x_tcgen05_guardrail_trap_unallocated_columns_being_dealloced) ;  /* 0x0000000000387944 */ /* 0x000fea0003c00000 */
.L_x_13:
[----:B------:R-:W-:Y:S01]  /*bb30*/  NOP ;  /* 0x0000000000007918 */ /* 0x000fe20000000000 */
[----:B--2---:R-:W-:Y:S05]  /*bb40*/  EXIT ;  /* 0x000000000000794d */ /* 0x004fea0003800000 */
.L_x_8:
[----:B------:R-:W0:Y:S02]  /*bb50*/  SYNCS.PHASECHK.TRANS64.TRYWAIT P2, [UR11], R22 ;  /* 0x00000016ff0075a7 */ /* 0x000e24000804110b */
[----:B0-----:R-:W-:Y:S05]  /*bb60*/  @!P2 BRA `(.L_x_8) ;  /* 0xfffffffc00f8a947 */ /* 0x001fea000383ffff */
[----:B------:R-:W-:Y:S05]  /*bb70*/  BRA `(.L_x_16) ;  /* 0xffffffbc00547947 */ /* 0x000fea000383ffff */
.L_x_12:
[----:B------:R-:W0:Y:S02]  /*bb80*/  SYNCS.PHASECHK.TRANS64.TRYWAIT P2, [UR11], R2 ;  /* 0x00000002ff0075a7 */ /* 0x000e24000804110b */
[----:B0-----:R-:W-:Y:S05]  /*bb90*/  @!P2 BRA `(.L_x_12) ;  /* 0xfffffffc00f8a947 */ /* 0x001fea000383ffff */
[----:B------:R-:W-:Y:S05]  /*bba0*/  BRA `(.L_x_11) ;  /* 0xffffffdc009c7947 */ /* 0x000fea000383ffff */
        .weak           $__internal_0_$__cuda_sm10x_tcgen05_guardrail_trap_col_being_dealloced_not_returned_by_alloc
        .type           $__internal_0_$__cuda_sm10x_tcgen05_guardrail_trap_col_being_dealloced_not_returned_by_alloc,@function
        .size           $__internal_0_$__cuda_sm10x_tcgen05_guardrail_trap_col_being_dealloced_not_returned_by_alloc,($__internal_1_$__cuda_sm10x_tcgen05_guardrail_trap_phase_invalid_during_alloc - $__internal_0_$__cuda_sm10x_tcgen05_guardrail_trap_col_being_dealloced_not_returned_by_alloc)
$__internal_0_$__cuda_sm10x_tcgen05_guardrail_trap_col_being_dealloced_not_returned_by_alloc:
[----:B------:R-:W-:Y:S05]  /*bbb0*/  BPT.TRAP 0x1 ;  /* 0x000000040000795c */ /* 0x000fea0000300000 */
[----:B------:R-:W-:-:S04]  /*bbc0*/  IMAD.MOV.U32 R3, RZ, RZ, 0x0 ;  /* 0x00000000ff037424 */ /* 0x000fc800078e00ff */
[----:B------:R-:W-:Y:S05]  /*bbd0*/  RET.REL.NODEC R2 `(matmul_kernel) ;  /* 0xffffff4402087950 */ /* 0x000fea0003c3ffff */
        .weak           $__internal_1_$__cuda_sm10x_tcgen05_guardrail_trap_phase_invalid_during_alloc
        .type           $__internal_1_$__cuda_sm10x_tcgen05_guardrail_trap_phase_invalid_during_alloc,@function
        .size           $__internal_1_$__cuda_sm10x_tcgen05_guardrail_trap_phase_invalid_during_alloc,($__internal_2_$__cuda_sm10x_tcgen05_guardrail_trap_unallocated_columns_being_dealloced - $__internal_1_$__cuda_sm10x_tcgen05_guardrail_trap_phase_invalid_during_alloc)
$__internal_1_$__cuda_sm10x_tcgen05_guardrail_trap_phase_invalid_during_alloc:
[----:B------:R-:W-:Y:S05]  /*bbe0*/  BPT.TRAP 0x1 ;  /* 0x000000040000795c */ /* 0x000fea0000300000 */
[----:B------:R-:W-:-:S04]  /*bbf0*/  IMAD.MOV.U32 R3, RZ, RZ, 0x0 ;  /* 0x00000000ff037424 */ /* 0x000fc800078e00ff */
[----:B------:R-:W-:Y:S05]  /*bc00*/  RET.REL.NODEC R2 `(matmul_kernel) ;  /* 0xffffff4002fc7950 */ /* 0x000fea0003c3ffff */
        .weak           $__internal_2_$__cuda_sm10x_tcgen05_guardrail_trap_unallocated_columns_being_dealloced
        .type           $__internal_2_$__cuda_sm10x_tcgen05_guardrail_trap_unallocated_columns_being_dealloced,@function
        .size           $__internal_2_$__cuda_sm10x_tcgen05_guardrail_trap_unallocated_columns_being_dealloced,(.L_x_20 - $__internal_2_$__cuda_sm10x_tcgen05_guardrail_trap_unallocated_columns_being_dealloced)
$__internal_2_$__cuda_sm10x_tcgen05_guardrail_trap_unallocated_columns_being_dealloced:
[----:B------:R-:W-:Y:S05]  /*bc10*/  BPT.TRAP 0x1 ;  /* 0x000000040000795c */ /* 0x000fea0000300000 */
[----:B------:R-:W-:-:S04]  /*bc20*/  IMAD.MOV.U32 R3, RZ, RZ, 0x0 ;  /* 0x00000000ff037424 */ /* 0x000fc800078e00ff */
[----:B------:R-:W-:Y:S05]  /*bc30*/  RET.REL.NODEC R2 `(matmul_kernel) ;  /* 0xffffff4002f07950 */ /* 0x000fea0003c3ffff */
.L_x_17:
[----:B------:R-:W-:-:S00]  /*bc40*/  BRA `(.L_x_17) ;  /* 0xfffffffc00fc7947 */ /* 0x000fc0000383ffff */
[----:B------:R-:W-:-:S00]  /*bc50*/  NOP ;  /* 0x0000000000007918 */ /* 0x000fc00000000000 */
        /* <DEDUP_REMOVED lines=10> */
.L_x_20:


//--------------------- .nv.shared.matmul_kernel  --------------------------
	.section	.nv.shared.matmul_kernel,"aw",@nobits
	.sectionflags	@""
	.align	16
	.zero		1024


//--------------------- .nv.shared.reserved.0     --------------------------
	.section	.nv.shared.reserved.0,"aw",@nobits
	.align	8
	.weak		__nv_reservedSMEM_offset_0_alias
	.size		__nv_reservedSMEM_offset_0_alias, 0, 64
	.other		__nv_reservedSMEM_offset_0_alias,@"STO_CUDA_RESERVED_SHARED STV_DEFAULT"
__nv_reservedSMEM_offset_0_alias:
	.zero		0
.nv.shared.reserved.0:
	.zero		64
	.weak		__nv_reservedSMEM_allocation_phase
	.type		__nv_reservedSMEM_allocation_phase,@object
	.size		__nv_reservedSMEM_allocation_phase,(.L_0 - __nv_reservedSMEM_allocation_phase)
__nv_reservedSMEM_allocation_phase:
	.zero		1
.L_0:
	.zero		7
	.weak		__nv_reservedSMEM_devtool_atexit_pc
	.type		__nv_reservedSMEM_devtool_atexit_pc,@object
	.size		__nv_reservedSMEM_devtool_atexit_pc,(__nv_reservedSMEM_allocation_mask - __nv_reservedSMEM_devtool_atexit_pc)
__nv_reservedSMEM_devtool_atexit_pc:
	.zero		8
	.weak		__nv_reservedSMEM_allocation_mask
	.type		__nv_reservedSMEM_allocation_mask,@object
	.size		__nv_reservedSMEM_allocation_mask,(.L_2 - __nv_reservedSMEM_allocation_mask)
__nv_reservedSMEM_allocation_mask:
	.zero		4
.L_2:


//--------------------- .nv.constant0.matmul_kernel --------------------------
	.section	.nv.constant0.matmul_kernel,"a",@progbits
	.sectionflags	@""
	.align	4
.nv.constant0.matmul_kernel:
	.zero		976


//--------------------- SYMBOLS --------------------------

	.type		.nv.reservedSmem.offset0,@object
	.size		.nv.reservedSmem.offset0,0x4
	.type		.nv.reservedSmem.cap,@object
	.size		.nv.reservedSmem.cap,0x4
